def matmul_kernel(
    a_ptr,
    b_ptr,
    c_ptr,
    M,
    N,
    K,
    stride_am,
    stride_ak,
    stride_bk,
    stride_bn,
    stride_cm,
    stride_cn,
    BLOCK_M: tl.constexpr,
    BLOCK_N: tl.constexpr,
    BLOCK_K: tl.constexpr,
    GROUP_M: tl.constexpr,
):
    pid = tl.program_id(axis=0)
    num_pid_m = tl.cdiv(M, BLOCK_M)
    num_pid_n = tl.cdiv(N, BLOCK_N)
    num_pid_in_group = GROUP_M * num_pid_n
    group_id = pid // num_pid_in_group
    first_pid_m = group_id * GROUP_M
    group_size_m = min(num_pid_m - first_pid_m, GROUP_M)
    pid_m = first_pid_m + ((pid % num_pid_in_group) % group_size_m)
    pid_n = (pid % num_pid_in_group) // group_size_m

    offs_am = (pid_m * BLOCK_M + tl.arange(0, BLOCK_M)) % M
    offs_bn = (pid_n * BLOCK_N + tl.arange(0, BLOCK_N)) % N
    offs_k = tl.arange(0, BLOCK_K)
    a_ptrs = a_ptr + offs_am[:, None] * stride_am + offs_k[None, :] * stride_ak
    b_ptrs = b_ptr + offs_k[:, None] * stride_bk + offs_bn[None, :] * stride_bn

    acc = tl.zeros((BLOCK_M, BLOCK_N), dtype=tl.float32)
    for kk in range(0, tl.cdiv(K, BLOCK_K)):
        a = tl.load(a_ptrs, mask=offs_k[None, :] < K - kk * BLOCK_K, other=0.0)
        b = tl.load(b_ptrs, mask=offs_k[:, None] < K - kk * BLOCK_K, other=0.0)
        acc = tl.dot(a, b, acc)
        a_ptrs += BLOCK_K * stride_ak
        b_ptrs += BLOCK_K * stride_bk

    c = acc.to(c_ptr.dtype.element_ty)
    offs_cm = pid_m * BLOCK_M + tl.arange(0, BLOCK_M)
    offs_cn = pid_n * BLOCK_N + tl.arange(0, BLOCK_N)
    c_ptrs = c_ptr + offs_cm[:, None] * stride_cm + offs_cn[None, :] * stride_cn
    mask = (offs_cm[:, None] < M) & (offs_cn[None, :] < N)
    tl.store(c_ptrs, c, mask=mask)

# config = {"BLOCK_K": 32, "BLOCK_M": 128, "BLOCK_N": 32, "GROUP_M": 8, "arch": "sm_90", "dtype": "fp8e4m3", "num_ctas": 1, "num_stages": 2, "num_warps": 2}
# arch = sm_90


// ===== COMPILED SASS (sm_90a) =====

	.target	sm_90a

	.elftype	@"ET_EXEC"


//--------------------- .note.nv.tkinfo           --------------------------
	.section	.note.nv.tkinfo,"",@"SHT_NOTE"
	.sectionflags	@"SHF_NOTE_NV_TKINFO"
	.tkinfo
        /*0018*/ 	.word	0x00000002
        /*0030*/ 	.string	""
        /*0030*/ 	.string	"ptxas"
        /*0030*/ 	.string	"Cuda compilation tools, release 13.0, V13.0.88"
        /*0030*/ 	.string	"Build cuda_13.0.r13.0/compiler.36424714_0"
        /*0030*/ 	.string	"-v  -suppress-debug-info  -lineinfo  -arch sm_90a "



//--------------------- .note.nv.cuinfo           --------------------------
	.section	.note.nv.cuinfo,"",@"SHT_NOTE"
	.sectionflags	@"SHF_NOTE_NV_CUINFO"
        /*0018*/ 	.short	0x0002
        /*001a*/ 	.short	0x005a
        /*001c*/ 	.short	0x0082
	.zero		2


//--------------------- .nv.info                  --------------------------
	.section	.nv.info,"",@"SHT_CUDA_INFO"
	.align	4


	//----- nvinfo : EIATTR_REGCOUNT
	.align		4
        /*0000*/ 	.byte	0x04, 0x2f
        /*0002*/ 	.short	(.L_1 - .L_0)
	.align		4
.L_0:
        /*0004*/ 	.word	index@(matmul_kernel)
        /*0008*/ 	.word	0x000000ff


	//----- nvinfo : EIATTR_FRAME_SIZE
	.align		4
.L_1:
        /*000c*/ 	.byte	0x04, 0x11
        /*000e*/ 	.short	(.L_3 - .L_2)
	.align		4
.L_2:
        /*0010*/ 	.word	index@(matmul_kernel)
        /*0014*/ 	.word	0x00000098


	//----- nvinfo : EIATTR_MIN_STACK_SIZE
	.align		4
.L_3:
        /*0018*/ 	.byte	0x04, 0x12
        /*001a*/ 	.short	(.L_5 - .L_4)
	.align		4
.L_4:
        /*001c*/ 	.word	index@(matmul_kernel)
        /*0020*/ 	.word	0x00000098
.L_5:


//--------------------- .nv.compat                --------------------------
	.section	.nv.compat,"",@"SHT_CUDA_COMPAT_INFO"
	.align	4
        /*0000*/ 	.byte	0x02, 0x09, 0x01, 0x00, 0x02, 0x02, 0x02, 0x00, 0x02, 0x05, 0x05, 0x00, 0x03, 0x07, 0x01, 0x01
        /*0010*/ 	.byte	0x02, 0x03, 0x00, 0x00, 0x02, 0x06, 0x01, 0x00, 0x04, 0x0b, 0x08, 0x00, 0x00, 0x00, 0x00, 0x00
        /*0020*/ 	.byte	0x00, 0x00, 0x00, 0x00


//--------------------- .nv.info.matmul_kernel    --------------------------
	.section	.nv.info.matmul_kernel,"",@"SHT_CUDA_INFO"
	.sectionflags	@""
	.align	4


	//----- nvinfo : EIATTR_CUDA_API_VERSION
	.align		4
        /*0000*/ 	.byte	0x04, 0x37
        /*0002*/ 	.short	(.L_7 - .L_6)
.L_6:
        /*0004*/ 	.word	0x00000082


	//----- nvinfo : EIATTR_KPARAM_INFO
	.align		4
.L_7:
        /*0008*/ 	.byte	0x04, 0x17
        /*000a*/ 	.short	(.L_9 - .L_8)
.L_8:
        /*000c*/ 	.word	0x00000000
        /*0010*/ 	.short	0x000d
        /*0012*/ 	.short	0x0048
        /*0014*/ 	.byte	0x00, 0xf4, 0x21, 0x00


	//----- nvinfo : EIATTR_KPARAM_INFO
	.align		4
.L_9:
        /*0018*/ 	.byte	0x04, 0x17
        /*001a*/ 	.short	(.L_11 - .L_10)
.L_10:
        /*001c*/ 	.word	0x00000000
        /*0020*/ 	.short	0x000c
        /*0022*/ 	.short	0x0040
        /*0024*/ 	.byte	0x00, 0xf4, 0x21, 0x00


	//----- nvinfo : EIATTR_KPARAM_INFO
	.align		4
.L_11:
        /*0028*/ 	.byte	0x04, 0x17
        /*002a*/ 	.short	(.L_13 - .L_12)
.L_12:
        /*002c*/ 	.word	0x00000000
        /*0030*/ 	.short	0x000b
        /*0032*/ 	.short	0x0038
        /*0034*/ 	.byte	0x00, 0xf0, 0x11, 0x00


	//----- nvinfo : EIATTR_KPARAM_INFO
	.align		4
.L_13:
        /*0038*/ 	.byte	0x04, 0x17
        /*003a*/ 	.short	(.L_15 - .L_14)
.L_14:
        /*003c*/ 	.word	0x00000000
        /*0040*/ 	.short	0x000a
        /*0042*/ 	.short	0x0034
        /*0044*/ 	.byte	0x00, 0xf0, 0x11, 0x00


	//----- nvinfo : EIATTR_KPARAM_INFO
	.align		4
.L_15:
        /*0048*/ 	.byte	0x04, 0x17
        /*004a*/ 	.short	(.L_17 - .L_16)
.L_16:
        /*004c*/ 	.word	0x00000000
        /*0050*/ 	.short	0x0009
        /*0052*/ 	.short	0x0030
        /*0054*/ 	.byte	0x00, 0xf0, 0x11, 0x00


	//----- nvinfo : EIATTR_KPARAM_INFO
	.align		4
.L_17:
        /*0058*/ 	.byte	0x04, 0x17
        /*005a*/ 	.short	(.L_19 - .L_18)
.L_18:
        /*005c*/ 	.word	0x00000000
        /*0060*/ 	.short	0x0008
        /*0062*/ 	.short	0x002c
        /*0064*/ 	.byte	0x00, 0xf0, 0x11, 0x00


	//----- nvinfo : EIATTR_KPARAM_INFO
	.align		4
.L_19:
        /*0068*/ 	.byte	0x04, 0x17
        /*006a*/ 	.short	(.L_21 - .L_20)
.L_20:
        /*006c*/ 	.word	0x00000000
        /*0070*/ 	.short	0x0007
        /*0072*/ 	.short	0x0028
        /*0074*/ 	.byte	0x00, 0xf0, 0x11, 0x00


	//----- nvinfo : EIATTR_KPARAM_INFO
	.align		4
.L_21:
        /*0078*/ 	.byte	0x04, 0x17
        /*007a*/ 	.short	(.L_23 - .L_22)
.L_22:
        /*007c*/ 	.word	0x00000000
        /*0080*/ 	.short	0x0006
        /*0082*/ 	.short	0x0024
        /*0084*/ 	.byte	0x00, 0xf0, 0x11, 0x00


	//----- nvinfo : EIATTR_KPARAM_INFO
	.align		4
.L_23:
        /*0088*/ 	.byte	0x04, 0x17
        /*008a*/ 	.short	(.L_25 - .L_24)
.L_24:
        /*008c*/ 	.word	0x00000000
        /*0090*/ 	.short	0x0005
        /*0092*/ 	.short	0x0020
        /*0094*/ 	.byte	0x00, 0xf0, 0x11, 0x00


	//----- nvinfo : EIATTR_KPARAM_INFO
	.align		4
.L_25:
        /*0098*/ 	.byte	0x04, 0x17
        /*009a*/ 	.short	(.L_27 - .L_26)
.L_26:
        /*009c*/ 	.word	0x00000000
        /*00a0*/ 	.short	0x0004
        /*00a2*/ 	.short	0x001c
        /*00a4*/ 	.byte	0x00, 0xf0, 0x11, 0x00


	//----- nvinfo : EIATTR_KPARAM_INFO
	.align		4
.L_27:
        /*00a8*/ 	.byte	0x04, 0x17
        /*00aa*/ 	.short	(.L_29 - .L_28)
.L_28:
        /*00ac*/ 	.word	0x00000000
        /*00b0*/ 	.short	0x0003
        /*00b2*/ 	.short	0x0018
        /*00b4*/ 	.byte	0x00, 0xf0, 0x11, 0x00


	//----- nvinfo : EIATTR_KPARAM_INFO
	.align		4
.L_29:
        /*00b8*/ 	.byte	0x04, 0x17
        /*00ba*/ 	.short	(.L_31 - .L_30)
.L_30:
        /*00bc*/ 	.word	0x00000000
        /*00c0*/ 	.short	0x0002
        /*00c2*/ 	.short	0x0010
        /*00c4*/ 	.byte	0x00, 0xf4, 0x21, 0x00


	//----- nvinfo : EIATTR_KPARAM_INFO
	.align		4
.L_31:
        /*00c8*/ 	.byte	0x04, 0x17
        /*00ca*/ 	.short	(.L_33 - .L_32)
.L_32:
        /*00cc*/ 	.word	0x00000000
        /*00d0*/ 	.short	0x0001
        /*00d2*/ 	.short	0x0008
        /*00d4*/ 	.byte	0x00, 0xf4, 0x21, 0x00


	//----- nvinfo : EIATTR_KPARAM_INFO
	.align		4
.L_33:
        /*00d8*/ 	.byte	0x04, 0x17
        /*00da*/ 	.short	(.L_35 - .L_34)
.L_34:
        /*00dc*/ 	.word	0x00000000
        /*00e0*/ 	.short	0x0000
        /*00e2*/ 	.short	0x0000
        /*00e4*/ 	.byte	0x00, 0xf4, 0x21, 0x00


	//----- nvinfo : EIATTR_SPARSE_MMA_MASK
	.align		4
.L_35:
        /*00e8*/ 	.byte	0x03, 0x50
        /*00ea*/ 	.short	0x0000


	//----- nvinfo : EIATTR_MAXREG_COUNT
	.align		4
        /*00ec*/ 	.byte	0x03, 0x1b
        /*00ee*/ 	.short	0x00ff


	//----- nvinfo : EIATTR_NUM_BARRIERS
	.align		4
        /*00f0*/ 	.byte	0x02, 0x4c
        /*00f2*/ 	.byte	0x01
	.zero		1


	//----- nvinfo : EIATTR_ANNOTATIONS
	.align		4
        /*00f4*/ 	.byte	0x04, 0x55
        /*00f6*/ 	.short	(.L_37 - .L_36)


	//   ....[0]....
.L_36:
        /*00f8*/ 	.word	0x00000001
        /*00fc*/ 	.byte	0xe0, 0x05, 0x00, 0x00, 0x01, 0x00, 0x00, 0x00, 0xa0, 0x1f, 0x00, 0x00, 0x01, 0x00, 0x00, 0x00
        /* <DEDUP_REMOVED lines=37> */
        /*035c*/ 	.byte	0x20, 0x5b, 0x00, 0x00


	//----- nvinfo : EIATTR_MERCURY_ISA_VERSION
	.align		4
.L_37:
        /*0360*/ 	.byte	0x03, 0x5f
        /*0362*/ 	.short	0x0101


	//----- nvinfo : EIATTR_EXIT_INSTR_OFFSETS
	.align		4
        /*0364*/ 	.byte	0x04, 0x1c
        /*0366*/ 	.short	(.L_39 - .L_38)


	//   ....[0]....
.L_38:
        /*0368*/ 	.word	0x00008610


	//   ....[1]....
        /*036c*/ 	.word	0x00008630


	//----- nvinfo : EIATTR_REQNTID
	.align		4
.L_39:
        /*0370*/ 	.byte	0x04, 0x10
        /*0372*/ 	.short	(.L_41 - .L_40)
.L_40:
        /*0374*/ 	.word	0x00000040
        /*0378*/ 	.word	0x00000001
        /*037c*/ 	.word	0x00000001


	//----- nvinfo : EIATTR_CBANK_PARAM_SIZE
	.align		4
.L_41:
        /*0380*/ 	.byte	0x03, 0x19
        /*0382*/ 	.short	0x0050


	//----- nvinfo : EIATTR_PARAM_CBANK
	.align		4
        /*0384*/ 	.byte	0x04, 0x0a
        /*0386*/ 	.short	(.L_43 - .L_42)
	.align		4
.L_42:
        /*0388*/ 	.word	index@(.nv.constant0.matmul_kernel)
        /*038c*/ 	.short	0x0210
        /*038e*/ 	.short	0x0050


	//----- nvinfo : EIATTR_SW_WAR
	.align		4
.L_43:
        /*0390*/ 	.byte	0x04, 0x36
        /*0392*/ 	.short	(.L_45 - .L_44)
.L_44:
        /*0394*/ 	.word	0x00000008
.L_45:


//--------------------- .nv.callgraph             --------------------------
	.section	.nv.callgraph,"",@"SHT_CUDA_CALLGRAPH"
	.align	4
	.sectionentsize	8
	.align		4
        /*0000*/ 	.word	0x00000000
	.align		4
        /*0004*/ 	.word	0xffffffff
	.align		4
        /*0008*/ 	.word	0x00000000
	.align		4
        /*000c*/ 	.word	0xfffffffe
	.align		4
        /*0010*/ 	.word	0x00000000
	.align		4
        /*0014*/ 	.word	0xfffffffd
	.align		4
        /*0018*/ 	.word	0x00000000
	.align		4
        /*001c*/ 	.word	0xfffffffc


//--------------------- .text.matmul_kernel       --------------------------
	.section	.text.matmul_kernel,"ax",@progbits
	.align	128
        .global         matmul_kernel
        .type           matmul_kernel,@function
        .size           matmul_kernel,(.L_x_4 - matmul_kernel)
        .other          matmul_kernel,@"STO_CUDA_ENTRY STV_DEFAULT"
matmul_kernel:
.text.matmul_kernel:
[----:B------:R-:W0:Y:S08]  /*0000*/  LDC R1, c[0x0][0x28] ;  /* 0x00000a00ff017b82 */ /* 0x000e300000000800 */
[----:B------:R-:W1:Y:S01]  /*0010*/  LDC.64 R10, c[0x0][0x228] ;  /* 0x00008a00ff0a7b82 */ /* 0x000e620000000a00 */
[----:B------:R-:W2:Y:S01]  /*0020*/  S2R R5, SR_CTAID.X ;  /* 0x0000000000057919 */ /* 0x000ea20000002500 */
[----:B------:R-:W-:Y:S01]  /*0030*/  ULDC UR4, c[0x0][0x230] ;  /* 0x00008c0000047ab9 */ /* 0x000fe20000000800 */
[----:B------:R-:W-:Y:S01]  /*0040*/  ULDC UR7, c[0x0][0x230] ;  /* 0x00008c0000077ab9 */ /* 0x000fe20000000800 */
[----:B------:R-:W-:Y:S01]  /*0050*/  UIADD3 UR4, UR4, 0x1f, URZ ;  /* 0x0000001f04047890 */ /* 0x000fe2000fffe03f */
[----:B0-----:R-:W-:Y:S01]  /*0060*/  VIADD R1, R1, 0xffffff68 ;  /* 0xffffff6801017836 */ /* 0x001fe20000000000 */
[----:B------:R-:W-:Y:S01]  /*0070*/  UMOV UR5, 0x400 ;  /* 0x0000040000057882 */ /* 0x000fe20000000000 */
[----:B------:R-:W-:Y:S01]  /*0080*/  ULDC.64 UR8, c[0x0][0x208] ;  /* 0x0000820000087ab9 */ /* 0x000fe20000000a00 */
[----:B------:R-:W0:Y:S01]  /*0090*/  S2UR UR6, SR_CgaCtaId ;  /* 0x00000000000679c3 */ /* 0x000e220000008800 */
[----:B------:R-:W-:Y:S01]  /*00a0*/  UISETP.GT.AND UP0, UPT, UR4, 0x1f, UPT ;  /* 0x0000001f0400788c */ /* 0x000fe2000bf04270 */
[----:B-1----:R-:W-:-:S05]  /*00b0*/  VIADD R0, R11, 0x1f ;  /* 0x0000001f0b007836 */ /* 0x002fca0000000000 */
[----:B------:R-:W-:Y:S01]  /*00c0*/  SHF.R.S32.HI R3, RZ, 0x1f, R0 ;  /* 0x0000001fff037819 */ /* 0x000fe20000011400 */
[----:B0-----:R-:W-:-:S03]  /*00d0*/  ULEA UR5, UR6, UR5, 0x18 ;  /* 0x0000000506057291 */ /* 0x001fc6000f8ec03f */
[----:B------:R-:W-:Y:S02]  /*00e0*/  LEA.HI R3, R3, R0, RZ, 0x5 ;  /* 0x0000000003037211 */ /* 0x000fe400078f28ff */
[----:B--2---:R-:W-:Y:S02]  /*00f0*/  IABS R8, R5 ;  /* 0x0000000500087213 */ /* 0x004fe40000000000 */
[----:B------:R-:W-:-:S05]  /*0100*/  SHF.R.S32.HI R3, RZ, 0x5, R3 ;  /* 0x00000005ff037819 */ /* 0x000fca0000011403 */
[----:B------:R-:W-:-:S05]  /*0110*/  IMAD.SHL.U32 R4, R3, 0x8, RZ ;  /* 0x0000000803047824 */ /* 0x000fca00078e00ff */
[-C--:B------:R-:W-:Y:S02]  /*0120*/  IABS R7, R4.reuse ;  /* 0x0000000400077213 */ /* 0x080fe40000000000 */
[----:B------:R-:W-:Y:S02]  /*0130*/  IABS R12, R4 ;  /* 0x00000004000c7213 */ /* 0x000fe40000000000 */
[----:B------:R-:W0:Y:S08]  /*0140*/  I2F.RP R0, R7 ;  /* 0x0000000700007306 */ /* 0x000e300000209400 */
[----:B0-----:R-:W0:Y:S02]  /*0150*/  MUFU.RCP R0, R0 ;  /* 0x0000000000007308 */ /* 0x001e240000001000 */
[----:B0-----:R-:W-:-:S02]  /*0160*/  VIADD R2, R0, 0xffffffe ;  /* 0x0ffffffe00027836 */ /* 0x001fc40000000000 */
[----:B------:R-:W-:-:S04]  /*0170*/  IMAD.MOV R0, RZ, RZ, -R12 ;  /* 0x000000ffff007224 */ /* 0x000fc800078e0a0c */
[----:B------:R0:W1:Y:S02]  /*0180*/  F2I.FTZ.U32.TRUNC.NTZ R3, R2 ;  /* 0x0000000200037305 */ /* 0x000064000021f000 */
[----:B0-----:R-:W-:Y:S02]  /*0190*/  IMAD.MOV.U32 R2, RZ, RZ, RZ ;  /* 0x000000ffff027224 */ /* 0x001fe400078e00ff */
[----:B-1----:R-:W-:-:S04]  /*01a0*/  IMAD.MOV R6, RZ, RZ, -R3 ;  /* 0x000000ffff067224 */ /* 0x002fc800078e0a03 */
[----:B------:R-:W-:Y:S02]  /*01b0*/  IMAD R9, R6, R7, RZ ;  /* 0x0000000706097224 */ /* 0x000fe400078e02ff */
[----:B------:R-:W-:Y:S02]  /*01c0*/  IMAD.MOV.U32 R6, RZ, RZ, R8 ;  /* 0x000000ffff067224 */ /* 0x000fe400078e0008 */
[----:B------:R-:W-:-:S06]  /*01d0*/  IMAD.HI.U32 R3, R3, R9, R2 ;  /* 0x0000000903037227 */ /* 0x000fcc00078e0002 */
[----:B------:R-:W-:-:S04]  /*01e0*/  IMAD.HI.U32 R3, R3, R6, RZ ;  /* 0x0000000603037227 */ /* 0x000fc800078e00ff */
[----:B------:R-:W-:-:S05]  /*01f0*/  IMAD R0, R3, R0, R6 ;  /* 0x0000000003007224 */ /* 0x000fca00078e0206 */
[----:B------:R-:W-:-:S13]  /*0200*/  ISETP.GT.U32.AND P1, PT, R7, R0, PT ;  /* 0x000000000700720c */ /* 0x000fda0003f24070 */
[----:B------:R-:W-:Y:S02]  /*0210*/  @!P1 IMAD.IADD R0, R0, 0x1, -R7 ;  /* 0x0000000100009824 */ /* 0x000fe400078e0a07 */
[----:B------:R-:W-:Y:S01]  /*0220*/  @!P1 VIADD R3, R3, 0x1 ;  /* 0x0000000103039836 */ /* 0x000fe20000000000 */
[----:B------:R-:W-:Y:S02]  /*0230*/  ISETP.NE.AND P1, PT, R4, RZ, PT ;  /* 0x000000ff0400720c */ /* 0x000fe40003f25270 */
[----:B------:R-:W-:Y:S02]  /*0240*/  ISETP.GE.U32.AND P0, PT, R0, R7, PT ;  /* 0x000000070000720c */ /* 0x000fe40003f06070 */
[----:B------:R-:W-:-:S04]  /*0250*/  LOP3.LUT R0, R5, R4, RZ, 0x3c, !PT ;  /* 0x0000000405007212 */ /* 0x000fc800078e3cff */
[----:B------:R-:W-:Y:S01]  /*0260*/  ISETP.GE.AND P2, PT, R0, RZ, PT ;  /* 0x000000ff0000720c */ /* 0x000fe20003f46270 */
[----:B------:R-:W-:-:S06]  /*0270*/  VIADD R0, R10, 0x7f ;  /* 0x0000007f0a007836 */ /* 0x000fcc0000000000 */
[----:B------:R-:W-:-:S04]  /*0280*/  @P0 VIADD R3, R3, 0x1 ;  /* 0x0000000103030836 */ /* 0x000fc80000000000 */
[----:B------:R-:W-:Y:S01]  /*0290*/  IMAD.MOV.U32 R2, RZ, RZ, R3 ;  /* 0x000000ffff027224 */ /* 0x000fe200078e0003 */
[----:B------:R-:W-:-:S03]  /*02a0*/  SHF.R.S32.HI R3, RZ, 0x1f, R0 ;  /* 0x0000001fff037819 */ /* 0x000fc60000011400 */
[----:B------:R-:W-:Y:S01]  /*02b0*/  @!P2 IMAD.MOV R2, RZ, RZ, -R2 ;  /* 0x000000ffff02a224 */ /* 0x000fe200078e0a02 */
[----:B------:R-:W-:Y:S02]  /*02c0*/  @!P1 LOP3.LUT R2, RZ, R4, RZ, 0x33, !PT ;  /* 0x00000004ff029212 */ /* 0x000fe400078e33ff */
[----:B------:R-:W-:-:S03]  /*02d0*/  LEA.HI R3, R3, R0, RZ, 0x7 ;  /* 0x0000000003037211 */ /* 0x000fc600078f38ff */
[----:B------:R-:W-:Y:S02]  /*02e0*/  IMAD.SHL.U32 R6, R2, 0x8, RZ ;  /* 0x0000000802067824 */ /* 0x000fe400078e00ff */
[----:B------:R-:W-:-:S03]  /*02f0*/  IMAD.MOV R2, RZ, RZ, -R2 ;  /* 0x000000ffff027224 */ /* 0x000fc600078e0a02 */
[----:B------:R-:W-:Y:S01]  /*0300*/  LEA.HI.SX32 R3, R3, -R6, 0x19 ;  /* 0x8000000603037211 */ /* 0x000fe200078fcaff */
[----:B------:R-:W-:-:S03]  /*0310*/  IMAD R4, R4, R2, R5 ;  /* 0x0000000204047224 */ /* 0x000fc600078e0205 */
[----:B------:R-:W-:Y:S02]  /*0320*/  VIMNMX R13, R3, 0x8, PT ;  /* 0x00000008030d7848 */ /* 0x000fe40003fe0100 */
[----:B------:R-:W-:Y:S02]  /*0330*/  IABS R9, R4 ;  /* 0x0000000400097213 */ /* 0x000fe40000000000 */
[----:B------:R-:W-:-:S04]  /*0340*/  IABS R7, R13 ;  /* 0x0000000d00077213 */ /* 0x000fc80000000000 */
[----:B------:R-:W0:Y:S08]  /*0350*/  I2F.RP R0, R7 ;  /* 0x0000000700007306 */ /* 0x000e300000209400 */
[----:B0-----:R-:W0:Y:S02]  /*0360*/  MUFU.RCP R0, R0 ;  /* 0x0000000000007308 */ /* 0x001e240000001000 */
[----:B0-----:R-:W-:-:S06]  /*0370*/  VIADD R3, R0, 0xffffffe ;  /* 0x0ffffffe00037836 */ /* 0x001fcc0000000000 */
[----:B------:R-:W0:Y:S02]  /*0380*/  F2I.FTZ.U32.TRUNC.NTZ R3, R3 ;  /* 0x0000000300037305 */ /* 0x000e24000021f000 */
[----:B0-----:R-:W-:-:S04]  /*0390*/  IMAD.MOV R8, RZ, RZ, -R3 ;  /* 0x000000ffff087224 */ /* 0x001fc800078e0a03 */
[----:B------:R-:W-:Y:S01]  /*03a0*/  IMAD.MOV.U32 R2, RZ, RZ, R8 ;  /* 0x000000ffff027224 */ /* 0x000fe200078e0008 */
[----:B------:R-:W-:-:S03]  /*03b0*/  IABS R8, R13 ;  /* 0x0000000d00087213 */ /* 0x000fc60000000000 */
[----:B------:R-:W-:Y:S02]  /*03c0*/  IMAD R5, R2, R7, RZ ;  /* 0x0000000702057224 */ /* 0x000fe400078e02ff */
[----:B------:R-:W-:Y:S02]  /*03d0*/  IMAD.MOV.U32 R2, RZ, RZ, RZ ;  /* 0x000000ffff027224 */ /* 0x000fe400078e00ff */
[----:B------:R-:W-:Y:S02]  /*03e0*/  IMAD.MOV R0, RZ, RZ, -R8 ;  /* 0x000000ffff007224 */ /* 0x000fe400078e0a08 */
[----:B------:R-:W-:-:S04]  /*03f0*/  IMAD.HI.U32 R2, R3, R5, R2 ;  /* 0x0000000503027227 */ /* 0x000fc800078e0002 */
[----:B------:R-:W-:Y:S02]  /*0400*/  IMAD.U32 R8, RZ, RZ, UR7 ;  /* 0x00000007ff087e24 */ /* 0x000fe4000f8e00ff */
[----:B------:R-:W-:-:S04]  /*0410*/  IMAD.HI.U32 R2, R2, R9, RZ ;  /* 0x0000000902027227 */ /* 0x000fc800078e00ff */
[----:B------:R-:W-:-:S05]  /*0420*/  IMAD R0, R2, R0, R9 ;  /* 0x0000000002007224 */ /* 0x000fca00078e0209 */
[----:B------:R-:W-:-:S13]  /*0430*/  ISETP.GT.U32.AND P1, PT, R7, R0, PT ;  /* 0x000000000700720c */ /* 0x000fda0003f24070 */
[----:B------:R-:W-:Y:S02]  /*0440*/  @!P1 IMAD.IADD R0, R0, 0x1, -R7 ;  /* 0x0000000100009824 */ /* 0x000fe400078e0a07 */
[----:B------:R-:W-:Y:S01]  /*0450*/  @!P1 VIADD R2, R2, 0x1 ;  /* 0x0000000102029836 */ /* 0x000fe20000000000 */
[----:B------:R-:W-:Y:S02]  /*0460*/  ISETP.NE.AND P1, PT, R13, RZ, PT ;  /* 0x000000ff0d00720c */ /* 0x000fe40003f25270 */
[----:B------:R-:W-:Y:S02]  /*0470*/  ISETP.GE.U32.AND P0, PT, R0, R7, PT ;  /* 0x000000070000720c */ /* 0x000fe40003f06070 */
[----:B------:R-:W-:Y:S01]  /*0480*/  LOP3.LUT R0, R4, R13, RZ, 0x3c, !PT ;  /* 0x0000000d04007212 */ /* 0x000fe200078e3cff */
[----:B------:R-:W0:Y:S03]  /*0490*/  S2R R7, SR_TID.X ;  /* 0x0000000000077919 */ /* 0x000e260000002100 */
[----:B------:R-:W-:-:S07]  /*04a0*/  ISETP.GE.AND P2, PT, R0, RZ, PT ;  /* 0x000000ff0000720c */ /* 0x000fce0003f46270 */
[----:B------:R-:W-:Y:S01]  /*04b0*/  @P0 VIADD R2, R2, 0x1 ;  /* 0x0000000102020836 */ /* 0x000fe20000000000 */
[----:B------:R-:W-:-:S03]  /*04c0*/  PLOP3.LUT P0, PT, PT, PT, UP0, 0x80, 0x0 ;  /* 0x000000000000781c */ /* 0x000fc60003f0f008 */
[----:B------:R-:W-:-:S04]  /*04d0*/  IMAD.MOV.U32 R3, RZ, RZ, R2 ;  /* 0x000000ffff037224 */ /* 0x000fc800078e0002 */
[----:B------:R-:W-:Y:S01]  /*04e0*/  @!P2 IMAD.MOV R3, RZ, RZ, -R3 ;  /* 0x000000ffff03a224 */ /* 0x000fe200078e0a03 */
[----:B------:R-:W-:-:S05]  /*04f0*/  @!P1 LOP3.LUT R3, RZ, R13, RZ, 0x33, !PT ;  /* 0x0000000dff039212 */ /* 0x000fca00078e33ff */
[----:B------:R-:W-:Y:S02]  /*0500*/  IMAD.MOV R0, RZ, RZ, -R3 ;  /* 0x000000ffff007224 */ /* 0x000fe400078e0a03 */
[----:B------:R-:W-:Y:S02]  /*0510*/  IMAD.SHL.U32 R3, R3, 0x20, RZ ;  /* 0x0000002003037824 */ /* 0x000fe400078e00ff */
[----:B------:R-:W-:-:S04]  /*0520*/  IMAD R0, R13, R0, R4 ;  /* 0x000000000d007224 */ /* 0x000fc800078e0204 */
[----:B------:R-:W-:Y:S01]  /*0530*/  IMAD.IADD R5, R6, 0x1, R0 ;  /* 0x0000000106057824 */ /* 0x000fe200078e0200 */
[C---:B0-----:R-:W-:Y:S02]  /*0540*/  LOP3.LUT R0, R7.reuse, 0x3f, RZ, 0xc0, !PT ;  /* 0x0000003f07007812 */ /* 0x041fe400078ec0ff */
[----:B------:R-:W-:-:S03]  /*0550*/  LOP3.LUT R6, R7, 0x20, RZ, 0xc0, !PT ;  /* 0x0000002007067812 */ /* 0x000fc600078ec0ff */
[----:B------:R-:W-:-:S04]  /*0560*/  IMAD R2, R5, 0x80, R0 ;  /* 0x0000008005027824 */ /* 0x000fc800078e0200 */
[----:B------:R-:W-:Y:S01]  /*0570*/  VIADD R4, R2, 0x40 ;  /* 0x0000004002047836 */ /* 0x000fe20000000000 */
[----:B------:R-:W-:Y:S06]  /*0580*/  @P0 BRA `(.L_x_0) ;  /* 0x00000000008c0947 */ /* 0x000fec0003800000 */
[----:B------:R-:W-:Y:S01]  /*0590*/  IMAD.SHL.U32 R5, R7, 0x10, RZ ;  /* 0x0000001007057824 */ /* 0x000fe200078e00ff */
[----:B------:R-:W-:Y:S02]  /*05a0*/  CS2R R100, SRZ ;  /* 0x0000000000647805 */ /* 0x000fe4000001ff00 */
[----:B------:R-:W-:Y:S02]  /*05b0*/  CS2R R102, SRZ ;  /* 0x0000000000667805 */ /* 0x000fe4000001ff00 */
[----:B------:R-:W-:Y:S02]  /*05c0*/  CS2R R96, SRZ ;  /* 0x0000000000607805 */ /* 0x000fe4000001ff00 */
[----:B------:R-:W-:Y:S01]  /*05d0*/  CS2R R98, SRZ ;  /* 0x0000000000627805 */ /* 0x000fe2000001ff00 */
[----:B------:R0:W-:Y:S01]  /*05e0*/  STL [R1+0x94], R5 ;  /* 0x0000940501007387 */ /* 0x0001e20000100800 */
[----:B------:R-:W-:Y:S02]  /*05f0*/  CS2R R92, SRZ ;  /* 0x00000000005c7805 */ /* 0x000fe4000001ff00 */
[----:B------:R-:W-:-:S02]  /*0600*/  CS2R R94, SRZ ;  /* 0x00000000005e7805 */ /* 0x000fc4000001ff00 */
[----:B------:R-:W-:Y:S02]  /*0610*/  CS2R R88, SRZ ;  /* 0x0000000000587805 */ /* 0x000fe4000001ff00 */
[----:B------:R-:W-:Y:S02]  /*0620*/  CS2R R90, SRZ ;  /* 0x00000000005a7805 */ /* 0x000fe4000001ff00 */
[----:B------:R-:W-:Y:S02]  /*0630*/  CS2R R84, SRZ ;  /* 0x0000000000547805 */ /* 0x000fe4000001ff00 */
[----:B------:R-:W-:Y:S02]  /*0640*/  CS2R R86, SRZ ;  /* 0x0000000000567805 */ /* 0x000fe4000001ff00 */
        /* <DEDUP_REMOVED lines=21> */
[----:B------:R-:W-:Y:S01]  /*07a0*/  CS2R R42, SRZ ;  /* 0x00000000002a7805 */ /* 0x000fe2000001ff00 */
[----:B0-----:R-:W-:Y:S06]  /*07b0*/  BRA `(.L_x_1) ;  /* 0x0000005000d87947 */ /* 0x001fec0003800000 */
.L_x_0:
[----:B------:R-:W-:Y:S01]  /*07c0*/  IABS R29, R10 ;  /* 0x0000000a001d7213 */ /* 0x000fe20000000000 */
[----:B------:R-:W-:Y:S01]  /*07d0*/  ULDC UR38, c[0x0][0x240] ;  /* 0x0000900000267ab9 */ /* 0x000fe20000000800 */
[----:B------:R-:W-:Y:S01]  /*07e0*/  IABS R27, R11 ;  /* 0x0000000b001b7213 */ /* 0x000fe20000000000 */
[----:B------:R-:W-:Y:S01]  /*07f0*/  ULDC.64 UR6, c[0x0][0x218] ;  /* 0x0000860000067ab9 */ /* 0x000fe20000000a00 */
[----:B------:R-:W0:Y:S01]  /*0800*/  I2F.RP R9, R29 ;  /* 0x0000001d00097306 */ /* 0x000e220000209400 */
[----:B------:R-:W-:Y:S01]  /*0810*/  LEA.HI R34, R6, R3, RZ, 0x1b ;  /* 0x0000000306227211 */ /* 0x000fe200078fd8ff */
[----:B------:R-:W-:Y:S01]  /*0820*/  ULDC UR39, c[0x0][0x234] ;  /* 0x00008d0000277ab9 */ /* 0x000fe20000000800 */
[----:B------:R-:W-:Y:S01]  /*0830*/  IABS R19, R2 ;  /* 0x0000000200137213 */ /* 0x000fe20000000000 */
[----:B------:R-:W1:Y:S01]  /*0840*/  LDC R148, c[0x0][0x214] ;  /* 0x00008500ff947b82 */ /* 0x000e620000000800 */
[----:B------:R-:W-:Y:S01]  /*0850*/  ISETP.GE.AND P6, PT, R2, RZ, PT ;  /* 0x000000ff0200720c */ /* 0x000fe20003fc6270 */
[C---:B------:R-:W-:Y:S01]  /*0860*/  VIADD R37, R34.reuse, 0x12 ;  /* 0x0000001222257836 */ /* 0x040fe20000000000 */
[----:B------:R-:W-:Y:S01]  /*0870*/  IABS R33, R34 ;  /* 0x0000002200217213 */ /* 0x000fe20000000000 */
[----:B------:R-:W2:Y:S01]  /*0880*/  I2F.RP R5, R27 ;  /* 0x0000001b00057306 */ /* 0x000ea20000209400 */
[----:B------:R-:W-:Y:S01]  /*0890*/  VIADD R36, R34, 0x14 ;  /* 0x0000001422247836 */ /* 0x000fe20000000000 */
[----:B------:R-:W-:-:S02]  /*08a0*/  CS2R R100, SRZ ;  /* 0x0000000000647805 */ /* 0x000fc4000001ff00 */
[----:B------:R-:W-:Y:S01]  /*08b0*/  IABS R28, R37 ;  /* 0x00000025001c7213 */ /* 0x000fe20000000000 */
[C---:B------:R-:W-:Y:S01]  /*08c0*/  VIADD R35, R34.reuse, 0x16 ;  /* 0x0000001622237836 */ /* 0x040fe20000000000 */
[----:B------:R-:W-:Y:S02]  /*08d0*/  CS2R R102, SRZ ;  /* 0x0000000000667805 */ /* 0x000fe4000001ff00 */
[----:B------:R-:W-:Y:S01]  /*08e0*/  IABS R25, R36 ;  /* 0x0000002400197213 */ /* 0x000fe20000000000 */
[C---:B------:R-:W-:Y:S01]  /*08f0*/  VIADD R39, R34.reuse, 0xe ;  /* 0x0000000e22277836 */ /* 0x040fe20000000000 */
[----:B0-----:R-:W0:Y:S01]  /*0900*/  MUFU.RCP R9, R9 ;  /* 0x0000000900097308 */ /* 0x001e220000001000 */
[----:B------:R-:W-:Y:S01]  /*0910*/  IABS R23, R35 ;  /* 0x0000002300177213 */ /* 0x000fe20000000000 */
[C---:B------:R-:W-:Y:S01]  /*0920*/  VIADD R40, R34.reuse, 0xc ;  /* 0x0000000c22287836 */ /* 0x040fe20000000000 */
[----:B------:R-:W-:Y:S01]  /*0930*/  CS2R R96, SRZ ;  /* 0x0000000000607805 */ /* 0x000fe2000001ff00 */
[C---:B------:R-:W-:Y:S01]  /*0940*/  VIADD R38, R34.reuse, 0x10 ;  /* 0x0000001022267836 */ /* 0x040fe20000000000 */
[----:B------:R-:W-:Y:S01]  /*0950*/  CS2R R98, SRZ ;  /* 0x0000000000627805 */ /* 0x000fe2000001ff00 */
[C---:B------:R-:W-:Y:S01]  /*0960*/  VIADD R41, R34.reuse, 0xa ;  /* 0x0000000a22297836 */ /* 0x040fe20000000000 */
[----:B------:R-:W-:Y:S01]  /*0970*/  CS2R R92, SRZ ;  /* 0x00000000005c7805 */ /* 0x000fe2000001ff00 */
[----:B--2---:R-:W2:Y:S01]  /*0980*/  MUFU.RCP R5, R5 ;  /* 0x0000000500057308 */ /* 0x004ea20000001000 */
[C---:B------:R-:W-:Y:S01]  /*0990*/  VIADD R42, R34.reuse, 0x8 ;  /* 0x00000008222a7836 */ /* 0x040fe20000000000 */
[----:B------:R-:W-:Y:S01]  /*09a0*/  CS2R R94, SRZ ;  /* 0x00000000005e7805 */ /* 0x000fe2000001ff00 */
[C---:B------:R-:W-:Y:S01]  /*09b0*/  VIADD R43, R34.reuse, 0x6 ;  /* 0x00000006222b7836 */ /* 0x040fe20000000000 */
[----:B------:R-:W-:Y:S01]  /*09c0*/  CS2R R88, SRZ ;  /* 0x0000000000587805 */ /* 0x000fe2000001ff00 */
[C---:B------:R-:W-:Y:S01]  /*09d0*/  VIADD R44, R34.reuse, 0x4 ;  /* 0x00000004222c7836 */ /* 0x040fe20000000000 */
[----:B------:R-:W-:Y:S01]  /*09e0*/  CS2R R90, SRZ ;  /* 0x00000000005a7805 */ /* 0x000fe2000001ff00 */
[----:B------:R-:W-:Y:S01]  /*09f0*/  VIADD R45, R34, 0x2 ;  /* 0x00000002222d7836 */ /* 0x000fe20000000000 */
[----:B------:R-:W-:Y:S01]  /*0a00*/  CS2R R84, SRZ ;  /* 0x0000000000547805 */ /* 0x000fe2000001ff00 */
[----:B0-----:R-:W-:Y:S01]  /*0a10*/  VIADD R14, R9, 0xffffffe ;  /* 0x0ffffffe090e7836 */ /* 0x001fe20000000000 */
[----:B------:R-:W-:-:S02]  /*0a20*/  IABS R31, R44 ;  /* 0x0000002c001f7213 */ /* 0x000fc40000000000 */
[----:B------:R-:W-:Y:S02]  /*0a30*/  CS2R R86, SRZ ;  /* 0x0000000000567805 */ /* 0x000fe4000001ff00 */
[----:B------:R-:W-:Y:S01]  /*0a40*/  IABS R32, R45 ;  /* 0x0000002d00207213 */ /* 0x000fe20000000000 */
[----:B------:R0:W3:Y:S01]  /*0a50*/  F2I.FTZ.U32.TRUNC.NTZ R15, R14 ;  /* 0x0000000e000f7305 */ /* 0x0000e2000021f000 */
[----:B------:R-:W-:Y:S02]  /*0a60*/  CS2R R80, SRZ ;  /* 0x0000000000507805 */ /* 0x000fe4000001ff00 */
[----:B------:R-:W-:Y:S02]  /*0a70*/  CS2R R82, SRZ ;  /* 0x0000000000527805 */ /* 0x000fe4000001ff00 */
[----:B------:R-:W-:Y:S01]  /*0a80*/  CS2R R76, SRZ ;  /* 0x00000000004c7805 */ /* 0x000fe2000001ff00 */
[----:B--2---:R-:W-:Y:S01]  /*0a90*/  VIADD R12, R5, 0xffffffe ;  /* 0x0ffffffe050c7836 */ /* 0x004fe20000000000 */
[----:B------:R-:W-:Y:S01]  /*0aa0*/  CS2R R78, SRZ ;  /* 0x00000000004e7805 */ /* 0x000fe2000001ff00 */
[----:B------:R-:W-:Y:S01]  /*0ab0*/  VIADD R5, R34, 0x1e ;  /* 0x0000001e22057836 */ /* 0x000fe20000000000 */
[----:B------:R-:W-:Y:S01]  /*0ac0*/  CS2R R72, SRZ ;  /* 0x0000000000487805 */ /* 0x000fe2000001ff00 */
[----:B------:R2:W4:Y:S01]  /*0ad0*/  F2I.FTZ.U32.TRUNC.NTZ R13, R12 ;  /* 0x0000000c000d7305 */ /* 0x000522000021f000 */
[----:B0-----:R-:W-:Y:S01]  /*0ae0*/  IMAD.MOV.U32 R14, RZ, RZ, RZ ;  /* 0x000000ffff0e7224 */ /* 0x001fe200078e00ff */
[----:B------:R-:W-:-:S02]  /*0af0*/  CS2R R74, SRZ ;  /* 0x00000000004a7805 */ /* 0x000fc4000001ff00 */
[----:B------:R-:W-:Y:S02]  /*0b00*/  ISETP.GE.AND P2, PT, R5, RZ, PT ;  /* 0x000000ff0500720c */ /* 0x000fe40003f46270 */
[----:B------:R-:W-:Y:S02]  /*0b10*/  CS2R R68, SRZ ;  /* 0x0000000000447805 */ /* 0x000fe4000001ff00 */
[----:B------:R-:W-:Y:S02]  /*0b20*/  CS2R R70, SRZ ;  /* 0x0000000000467805 */ /* 0x000fe4000001ff00 */
[----:B------:R-:W-:Y:S01]  /*0b30*/  CS2R R64, SRZ ;  /* 0x0000000000407805 */ /* 0x000fe2000001ff00 */
[----:B---3--:R-:W-:Y:S01]  /*0b40*/  IMAD.MOV R18, RZ, RZ, -R15 ;  /* 0x000000ffff127224 */ /* 0x008fe200078e0a0f */
[----:B------:R-:W-:Y:S01]  /*0b50*/  CS2R R66, SRZ ;  /* 0x0000000000427805 */ /* 0x000fe2000001ff00 */
[----:B--2---:R-:W-:Y:S01]  /*0b60*/  IMAD.MOV.U32 R12, RZ, RZ, RZ ;  /* 0x000000ffff0c7224 */ /* 0x004fe200078e00ff */
[----:B------:R-:W-:Y:S01]  /*0b70*/  CS2R R60, SRZ ;  /* 0x00000000003c7805 */ /* 0x000fe2000001ff00 */
[----:B------:R-:W-:Y:S01]  /*0b80*/  IMAD R17, R18, R29, RZ ;  /* 0x0000001d12117224 */ /* 0x000fe200078e02ff */
[----:B------:R-:W-:-:S02]  /*0b90*/  IABS R18, R4 ;  /* 0x0000000400127213 */ /* 0x000fc40000000000 */
[----:B------:R-:W-:Y:S02]  /*0ba0*/  CS2R R62, SRZ ;  /* 0x00000000003e7805 */ /* 0x000fe4000001ff00 */
[----:B------:R-:W-:Y:S01]  /*0bb0*/  CS2R R56, SRZ ;  /* 0x0000000000387805 */ /* 0x000fe2000001ff00 */
[----:B----4-:R-:W-:Y:S01]  /*0bc0*/  IMAD.MOV R16, RZ, RZ, -R13 ;  /* 0x000000ffff107224 */ /* 0x010fe200078e0a0d */
[----:B------:R-:W-:Y:S01]  /*0bd0*/  CS2R R58, SRZ ;  /* 0x00000000003a7805 */ /* 0x000fe2000001ff00 */
[----:B------:R-:W-:Y:S01]  /*0be0*/  IMAD.HI.U32 R14, R15, R17, R14 ;  /* 0x000000110f0e7227 */ /* 0x000fe200078e000e */
[----:B------:R-:W-:Y:S02]  /*0bf0*/  IABS R15, R5 ;  /* 0x00000005000f7213 */ /* 0x000fe40000000000 */
[----:B------:R-:W-:Y:S02]  /*0c00*/  CS2R R52, SRZ ;  /* 0x0000000000347805 */ /* 0x000fe4000001ff00 */
[----:B------:R-:W-:Y:S01]  /*0c10*/  CS2R R54, SRZ ;  /* 0x0000000000367805 */ /* 0x000fe2000001ff00 */
[----:B------:R-:W-:Y:S01]  /*0c20*/  IMAD.MOV.U32 R6, RZ, RZ, R16 ;  /* 0x000000ffff067224 */ /* 0x000fe200078e0010 */
[----:B------:R-:W-:Y:S01]  /*0c30*/  CS2R R48, SRZ ;  /* 0x0000000000307805 */ /* 0x000fe2000001ff00 */
[----:B------:R-:W-:Y:S01]  /*0c40*/  VIADD R17, R34, 0x1c ;  /* 0x0000001c22117836 */ /* 0x000fe20000000000 */
[----:B------:R-:W-:Y:S01]  /*0c50*/  CS2R R50, SRZ ;  /* 0x0000000000327805 */ /* 0x000fe2000001ff00 */
[----:B------:R-:W-:-:S03]  /*0c60*/  IMAD R9, R6, R27, RZ ;  /* 0x0000001b06097224 */ /* 0x000fc600078e02ff */
[----:B------:R-:W-:Y:S01]  /*0c70*/  IABS R16, R17 ;  /* 0x0000001100107213 */ /* 0x000fe20000000000 */
[----:B------:R-:W-:Y:S01]  /*0c80*/  IMAD.HI.U32 R12, R13, R9, R12 ;  /* 0x000000090d0c7227 */ /* 0x000fe200078e000c */
[----:B------:R-:W-:-:S03]  /*0c90*/  ISETP.GE.AND P3, PT, R17, RZ, PT ;  /* 0x000000ff1100720c */ /* 0x000fc60003f66270 */
[----:B------:R-:W-:-:S04]  /*0ca0*/  IMAD.HI.U32 R13, R14, R18, RZ ;  /* 0x000000120e0d7227 */ /* 0x000fc800078e00ff */
[----:B------:R-:W-:Y:S02]  /*0cb0*/  IMAD.MOV R13, RZ, RZ, -R13 ;  /* 0x000000ffff0d7224 */ /* 0x000fe400078e0a0d */
[----:B------:R-:W-:-:S04]  /*0cc0*/  IMAD.HI.U32 R14, R14, R19, RZ ;  /* 0x000000130e0e7227 */ /* 0x000fc800078e00ff */
[C---:B------:R-:W-:Y:S02]  /*0cd0*/  IMAD R18, R29.reuse, R13, R18 ;  /* 0x0000000d1d127224 */ /* 0x040fe400078e0212 */
[----:B------:R-:W-:Y:S02]  /*0ce0*/  IMAD.MOV R14, RZ, RZ, -R14 ;  /* 0x000000ffff0e7224 */ /* 0x000fe400078e0a0e */
[----:B------:R-:W-:Y:S01]  /*0cf0*/  IMAD.HI.U32 R6, R12, R15, RZ ;  /* 0x0000000f0c067227 */ /* 0x000fe200078e00ff */
[----:B------:R-:W-:-:S03]  /*0d00*/  ISETP.GT.U32.AND P0, PT, R29, R18, PT ;  /* 0x000000121d00720c */ /* 0x000fc60003f04070 */
[----:B------:R-:W-:Y:S02]  /*0d10*/  IMAD R19, R29, R14, R19 ;  /* 0x0000000e1d137224 */ /* 0x000fe400078e0213 */
[----:B------:R-:W-:-:S03]  /*0d20*/  IMAD.HI.U32 R9, R12, R16, RZ ;  /* 0x000000100c097227 */ /* 0x000fc600078e00ff */
[----:B------:R-:W-:Y:S01]  /*0d30*/  ISETP.GT.U32.AND P1, PT, R29, R19, PT ;  /* 0x000000131d00720c */ /* 0x000fe20003f24070 */
[----:B------:R-:W-:Y:S02]  /*0d40*/  IMAD.MOV R6, RZ, RZ, -R6 ;  /* 0x000000ffff067224 */ /* 0x000fe400078e0a06 */
[----:B------:R-:W-:Y:S02]  /*0d50*/  IMAD.MOV R9, RZ, RZ, -R9 ;  /* 0x000000ffff097224 */ /* 0x000fe400078e0a09 */
[----:B------:R-:W-:Y:S02]  /*0d60*/  @!P0 IMAD.IADD R18, R18, 0x1, -R29 ;  /* 0x0000000112128824 */ /* 0x000fe400078e0a1d */
[C---:B------:R-:W-:Y:S02]  /*0d70*/  IMAD R5, R27.reuse, R6, R15 ;  /* 0x000000061b057224 */ /* 0x040fe400078e020f */
[----:B------:R-:W-:Y:S01]  /*0d80*/  IMAD R6, R27, R9, R16 ;  /* 0x000000091b067224 */ /* 0x000fe200078e0210 */
[----:B------:R-:W-:Y:S01]  /*0d90*/  ISETP.GT.U32.AND P0, PT, R29, R18, PT ;  /* 0x000000121d00720c */ /* 0x000fe20003f04070 */
[----:B------:R-:W-:-:S02]  /*0da0*/  VIADD R9, R34, 0x1a ;  /* 0x0000001a22097836 */ /* 0x000fc40000000000 */
[--C-:B------:R-:W-:Y:S02]  /*0db0*/  @!P1 IMAD.IADD R19, R19, 0x1, -R29.reuse ;  /* 0x0000000113139824 */ /* 0x100fe400078e0a1d */
[----:B------:R-:W-:Y:S01]  /*0dc0*/  VIADD R13, R34, 0x18 ;  /* 0x00000018220d7836 */ /* 0x000fe20000000000 */
[----:B------:R-:W-:Y:S01]  /*0dd0*/  IABS R17, R9 ;  /* 0x0000000900117213 */ /* 0x000fe20000000000 */
[C---:B------:R-:W-:Y:S01]  /*0de0*/  IMAD.HI.U32 R16, R12.reuse, R28, RZ ;  /* 0x0000001c0c107227 */ /* 0x040fe200078e00ff */
[----:B------:R-:W-:Y:S02]  /*0df0*/  ISETP.GT.U32.AND P1, PT, R29, R19, PT ;  /* 0x000000131d00720c */ /* 0x000fe40003f24070 */
[----:B------:R-:W-:Y:S01]  /*0e00*/  IABS R21, R13 ;  /* 0x0000000d00157213 */ /* 0x000fe20000000000 */
[----:B------:R-:W-:Y:S01]  /*0e10*/  IMAD.HI.U32 R15, R12, R25, RZ ;  /* 0x000000190c0f7227 */ /* 0x000fe200078e00ff */
[----:B------:R-:W-:Y:S02]  /*0e20*/  ISETP.GE.AND P5, PT, R9, RZ, PT ;  /* 0x000000ff0900720c */ /* 0x000fe40003fa6270 */
[----:B------:R-:W-:Y:S01]  /*0e30*/  ISETP.GE.AND P4, PT, R13, RZ, PT ;  /* 0x000000ff0d00720c */ /* 0x000fe20003f86270 */
[----:B------:R-:W-:Y:S01]  /*0e40*/  @!P0 IMAD.IADD R18, R18, 0x1, -R29 ;  /* 0x0000000112128824 */ /* 0x000fe200078e0a1d */
[----:B------:R-:W-:Y:S01]  /*0e50*/  ISETP.GE.AND P0, PT, R4, RZ, PT ;  /* 0x000000ff0400720c */ /* 0x000fe20003f06270 */
[----:B------:R-:W-:-:S04]  /*0e60*/  IMAD.HI.U32 R9, R12, R17, RZ ;  /* 0x000000110c097227 */ /* 0x000fc800078e00ff */
[----:B------:R-:W-:Y:S01]  /*0e70*/  @!P1 IMAD.IADD R19, R19, 0x1, -R29 ;  /* 0x0000000113139824 */ /* 0x000fe200078e0a1d */
[----:B------:R-:W-:Y:S01]  /*0e80*/  ISETP.NE.AND P1, PT, R10, RZ, PT ;  /* 0x000000ff0a00720c */ /* 0x000fe20003f25270 */
[----:B------:R-:W-:-:S04]  /*0e90*/  IMAD.HI.U32 R13, R12, R21, RZ ;  /* 0x000000150c0d7227 */ /* 0x000fc800078e00ff */
[----:B------:R-:W-:Y:S02]  /*0ea0*/  IMAD.MOV R20, RZ, RZ, -R9 ;  /* 0x000000ffff147224 */ /* 0x000fe400078e0a09 */
[----:B------:R-:W-:Y:S01]  /*0eb0*/  @!P0 IMAD.MOV R18, RZ, RZ, -R18 ;  /* 0x000000ffff128224 */ /* 0x000fe200078e0a12 */
[C---:B------:R-:W-:Y:S01]  /*0ec0*/  ISETP.GT.U32.AND P0, PT, R27.reuse, R5, PT ;  /* 0x000000051b00720c */ /* 0x040fe20003f04070 */
[----:B------:R-:W-:Y:S02]  /*0ed0*/  IMAD.MOV R9, RZ, RZ, -R16 ;  /* 0x000000ffff097224 */ /* 0x000fe400078e0a10 */
[----:B------:R-:W-:Y:S01]  /*0ee0*/  @!P6 IMAD.MOV R19, RZ, RZ, -R19 ;  /* 0x000000ffff13e224 */ /* 0x000fe200078e0a13 */
[C---:B------:R-:W-:Y:S01]  /*0ef0*/  ISETP.GT.U32.AND P6, PT, R27.reuse, R6, PT ;  /* 0x000000061b00720c */ /* 0x040fe20003fc4070 */
[----:B------:R-:W-:Y:S02]  /*0f00*/  IMAD.MOV R22, RZ, RZ, -R13 ;  /* 0x000000ffff167224 */ /* 0x000fe400078e0a0d */
[----:B------:R-:W-:Y:S01]  /*0f10*/  IMAD R13, R27, R20, R17 ;  /* 0x000000141b0d7224 */ /* 0x000fe200078e0211 */
[----:B------:R-:W-:Y:S01]  /*0f20*/  IABS R20, R38 ;  /* 0x0000002600147213 */ /* 0x000fe20000000000 */
[----:B------:R-:W-:-:S02]  /*0f30*/  IMAD.MOV R26, RZ, RZ, -R15 ;  /* 0x000000ffff1a7224 */ /* 0x000fc400078e0a0f */
[----:B------:R-:W-:Y:S01]  /*0f40*/  IMAD R17, R27, R9, R28 ;  /* 0x000000091b117224 */ /* 0x000fe200078e021c */
[----:B------:R-:W-:Y:S01]  /*0f50*/  LOP3.LUT R9, RZ, R10, RZ, 0x33, !PT ;  /* 0x0000000aff097212 */ /* 0x000fe200078e33ff */
[----:B------:R-:W-:Y:S01]  /*0f60*/  @!P0 IMAD.IADD R5, R5, 0x1, -R27 ;  /* 0x0000000105058824 */ /* 0x000fe200078e0a1b */
[C---:B------:R-:W-:Y:S01]  /*0f70*/  ISETP.GT.U32.AND P0, PT, R27.reuse, R13, PT ;  /* 0x0000000d1b00720c */ /* 0x040fe20003f04070 */
[----:B------:R-:W-:Y:S01]  /*0f80*/  IMAD R16, R27, R26, R25 ;  /* 0x0000001a1b107224 */ /* 0x000fe200078e0219 */
[C---:B------:R-:W-:Y:S01]  /*0f90*/  SEL R25, R9.reuse, R18, !P1 ;  /* 0x0000001209197207 */ /* 0x040fe20004800000 */
[----:B------:R-:W-:Y:S01]  /*0fa0*/  IMAD.HI.U32 R14, R12, R23, RZ ;  /* 0x000000170c0e7227 */ /* 0x000fe200078e00ff */
[----:B------:R-:W-:Y:S02]  /*0fb0*/  SEL R26, R9, R19, !P1 ;  /* 0x00000013091a7207 */ /* 0x000fe40004800000 */
[----:B------:R-:W-:Y:S01]  /*0fc0*/  ISETP.GT.U32.AND P1, PT, R27, R5, PT ;  /* 0x000000051b00720c */ /* 0x000fe20003f24070 */
[----:B------:R-:W-:Y:S01]  /*0fd0*/  @!P6 IMAD.IADD R6, R6, 0x1, -R27 ;  /* 0x000000010606e824 */ /* 0x000fe200078e0a1b */
[----:B------:R-:W-:Y:S01]  /*0fe0*/  IABS R28, R41 ;  /* 0x00000029001c7213 */ /* 0x000fe20000000000 */
[----:B------:R-:W-:-:S02]  /*0ff0*/  IMAD.MOV R24, RZ, RZ, -R14 ;  /* 0x000000ffff187224 */ /* 0x000fc400078e0a0e */
[C---:B------:R-:W-:Y:S01]  /*1000*/  IMAD R14, R27.reuse, R22, R21 ;  /* 0x000000161b0e7224 */ /* 0x040fe200078e0215 */
[----:B------:R-:W-:Y:S01]  /*1010*/  IABS R21, R39 ;  /* 0x0000002700157213 */ /* 0x000fe20000000000 */
[C---:B------:R-:W-:Y:S01]  /*1020*/  IMAD R15, R27.reuse, R24, R23 ;  /* 0x000000181b0f7224 */ /* 0x040fe200078e0217 */
[----:B------:R-:W-:Y:S01]  /*1030*/  ISETP.GT.U32.AND P6, PT, R27, R6, PT ;  /* 0x000000061b00720c */ /* 0x000fe20003fc4070 */
[----:B------:R-:W-:Y:S01]  /*1040*/  @!P0 IMAD.IADD R13, R13, 0x1, -R27 ;  /* 0x000000010d0d8824 */ /* 0x000fe200078e0a1b */
[----:B------:R-:W-:Y:S01]  /*1050*/  IABS R23, R40 ;  /* 0x0000002800177213 */ /* 0x000fe20000000000 */
[----:B------:R-:W-:Y:S01]  /*1060*/  IMAD.HI.U32 R10, R12, R21, RZ ;  /* 0x000000150c0a7227 */ /* 0x000fe200078e00ff */
[----:B------:R-:W-:-:S03]  /*1070*/  ISETP.GT.U32.AND P0, PT, R27, R16, PT ;  /* 0x000000101b00720c */ /* 0x000fc60003f04070 */
[----:B------:R-:W-:Y:S01]  /*1080*/  @!P1 IMAD.IADD R5, R5, 0x1, -R27 ;  /* 0x0000000105059824 */ /* 0x000fe200078e0a1b */
[----:B------:R-:W-:Y:S01]  /*1090*/  ISETP.GT.U32.AND P1, PT, R27, R14, PT ;  /* 0x0000000e1b00720c */ /* 0x000fe20003f24070 */
[----:B------:R-:W-:-:S04]  /*10a0*/  IMAD.HI.U32 R18, R12, R23, RZ ;  /* 0x000000170c127227 */ /* 0x000fc800078e00ff */
[----:B------:R-:W-:Y:S02]  /*10b0*/  IMAD.MOV R22, RZ, RZ, -R10 ;  /* 0x000000ffff167224 */ /* 0x000fe400078e0a0a */
[----:B------:R-:W-:Y:S02]  /*10c0*/  IMAD.MOV R24, RZ, RZ, -R18 ;  /* 0x000000ffff187224 */ /* 0x000fe400078e0a12 */
[C---:B------:R-:W-:Y:S02]  /*10d0*/  IMAD R18, R27.reuse, R22, R21 ;  /* 0x000000161b127224 */ /* 0x040fe400078e0215 */
[----:B------:R-:W-:Y:S01]  /*10e0*/  @!P6 IMAD.IADD R6, R6, 0x1, -R27 ;  /* 0x000000010606e824 */ /* 0x000fe200078e0a1b */
[----:B------:R-:W-:Y:S01]  /*10f0*/  ISETP.GT.U32.AND P6, PT, R27, R15, PT ;  /* 0x0000000f1b00720c */ /* 0x000fe20003fc4070 */
[----:B------:R-:W-:-:S04]  /*1100*/  IMAD.HI.U32 R9, R12, R20, RZ ;  /* 0x000000140c097227 */ /* 0x000fc800078e00ff */
[--C-:B------:R-:W-:Y:S01]  /*1110*/  @!P1 IMAD.IADD R14, R14, 0x1, -R27.reuse ;  /* 0x000000010e0e9824 */ /* 0x100fe200078e0a1b */
[C---:B------:R-:W-:Y:S01]  /*1120*/  ISETP.GT.U32.AND P1, PT, R27.reuse, R17, PT ;  /* 0x000000111b00720c */ /* 0x040fe20003f24070 */
[----:B------:R-:W-:Y:S01]  /*1130*/  @!P0 IMAD.IADD R16, R16, 0x1, -R27 ;  /* 0x0000000110108824 */ /* 0x000fe200078e0a1b */
[----:B------:R-:W-:Y:S01]  /*1140*/  ISETP.GT.U32.AND P0, PT, R27, R18, PT ;  /* 0x000000121b00720c */ /* 0x000fe20003f04070 */
[----:B------:R-:W-:Y:S02]  /*1150*/  IMAD.MOV R9, RZ, RZ, -R9 ;  /* 0x000000ffff097224 */ /* 0x000fe400078e0a09 */
[----:B------:R-:W-:-:S04]  /*1160*/  IMAD.HI.U32 R19, R12, R28, RZ ;  /* 0x0000001c0c137227 */ /* 0x000fc800078e00ff */
[C---:B------:R-:W-:Y:S02]  /*1170*/  IMAD R10, R27.reuse, R9, R20 ;  /* 0x000000091b0a7224 */ /* 0x040fe400078e0214 */
[----:B------:R-:W-:Y:S02]  /*1180*/  IMAD.MOV R29, RZ, RZ, -R19 ;  /* 0x000000ffff1d7224 */ /* 0x000fe400078e0a13 */
[----:B------:R-:W-:Y:S01]  /*1190*/  IMAD R19, R27, R24, R23 ;  /* 0x000000181b137224 */ /* 0x000fe200078e0217 */
[----:B------:R-:W-:Y:S01]  /*11a0*/  IABS R24, R42 ;  /* 0x0000002a00187213 */ /* 0x000fe20000000000 */
[--C-:B------:R-:W-:Y:S01]  /*11b0*/  @!P6 IMAD.IADD R15, R15, 0x1, -R27.reuse ;  /* 0x000000010f0fe824 */ /* 0x100fe200078e0a1b */
[----:B------:R-:W-:Y:S01]  /*11c0*/  ISETP.GT.U32.AND P6, PT, R27, R10, PT ;  /* 0x0000000a1b00720c */ /* 0x000fe20003fc4070 */
[--C-:B------:R-:W-:Y:S01]  /*11d0*/  @!P1 IMAD.IADD R17, R17, 0x1, -R27.reuse ;  /* 0x0000000111119824 */ /* 0x100fe200078e0a1b */
[C---:B------:R-:W-:Y:S01]  /*11e0*/  ISETP.GT.U32.AND P1, PT, R27.reuse, R19, PT ;  /* 0x000000131b00720c */ /* 0x040fe20003f24070 */
[----:B------:R-:W-:Y:S01]  /*11f0*/  @!P0 IMAD.IADD R18, R18, 0x1, -R27 ;  /* 0x0000000112128824 */ /* 0x000fe200078e0a1b */
[C---:B------:R-:W-:Y:S01]  /*1200*/  ISETP.GT.U32.AND P0, PT, R27.reuse, R14, PT ;  /* 0x0000000e1b00720c */ /* 0x040fe20003f04070 */
[----:B------:R-:W-:Y:S01]  /*1210*/  IMAD R20, R27, R29, R28 ;  /* 0x0000001d1b147224 */ /* 0x000fe200078e021c */
[----:B------:R-:W-:Y:S01]  /*1220*/  IABS R29, R43 ;  /* 0x0000002b001d7213 */ /* 0x000fe20000000000 */
[----:B------:R-:W-:-:S04]  /*1230*/  IMAD.HI.U32 R9, R12, R24, RZ ;  /* 0x000000180c097227 */ /* 0x000fc800078e00ff */
[----:B------:R-:W-:Y:S02]  /*1240*/  IMAD.MOV R28, RZ, RZ, -R9 ;  /* 0x000000ffff1c7224 */ /* 0x000fe400078e0a09 */
[--C-:B------:R-:W-:Y:S01]  /*1250*/  @!P6 IMAD.IADD R10, R10, 0x1, -R27.reuse ;  /* 0x000000010a0ae824 */ /* 0x100fe200078e0a1b */
[----:B------:R-:W-:Y:S01]  /*1260*/  ISETP.GT.U32.AND P6, PT, R27, R13, PT ;  /* 0x0000000d1b00720c */ /* 0x000fe20003fc4070 */
[--C-:B------:R-:W-:Y:S01]  /*1270*/  @!P1 IMAD.IADD R19, R19, 0x1, -R27.reuse ;  /* 0x0000000113139824 */ /* 0x100fe200078e0a1b */
[C---:B------:R-:W-:Y:S01]  /*1280*/  ISETP.GT.U32.AND P1, PT, R27.reuse, R15, PT ;  /* 0x0000000f1b00720c */ /* 0x040fe20003f24070 */
[----:B------:R-:W-:Y:S01]  /*1290*/  @!P0 IMAD.IADD R14, R14, 0x1, -R27 ;  /* 0x000000010e0e8824 */ /* 0x000fe200078e0a1b */
[----:B------:R-:W-:Y:S01]  /*12a0*/  ISETP.GT.U32.AND P0, PT, R27, R16, PT ;  /* 0x000000101b00720c */ /* 0x000fe20003f04070 */
[----:B------:R-:W-:-:S04]  /*12b0*/  IMAD.HI.U32 R9, R12, R33, RZ ;  /* 0x000000210c097227 */ /* 0x000fc800078e00ff */
[----:B------:R-:W-:Y:S01]  /*12c0*/  @!P2 IMAD.MOV R5, RZ, RZ, -R5 ;  /* 0x000000ffff05a224 */ /* 0x000fe200078e0a05 */
[----:B------:R-:W-:Y:S01]  /*12d0*/  ISETP.GT.U32.AND P2, PT, R27, R17, PT ;  /* 0x000000111b00720c */ /* 0x000fe20003f44070 */
[----:B------:R-:W-:-:S04]  /*12e0*/  IMAD.HI.U32 R21, R12, R29, RZ ;  /* 0x0000001d0c157227 */ /* 0x000fc800078e00ff */
[----:B------:R-:W-:-:S04]  /*12f0*/  IMAD.HI.U32 R22, R12, R31, RZ ;  /* 0x0000001f0c167227 */ /* 0x000fc800078e00ff */
[----:B------:R-:W-:-:S04]  /*1300*/  IMAD.HI.U32 R23, R12, R32, RZ ;  /* 0x000000200c177227 */ /* 0x000fc800078e00ff */
[C---:B------:R-:W-:Y:S02]  /*1310*/  IMAD R12, R27.reuse, R28, R24 ;  /* 0x0000001c1b0c7224 */ /* 0x040fe400078e0218 */
[----:B------:R-:W-:Y:S02]  /*1320*/  IMAD.MOV R24, RZ, RZ, -R9 ;  /* 0x000000ffff187224 */ /* 0x000fe400078e0a09 */
[----:B------:R-:W-:Y:S02]  /*1330*/  IMAD.MOV R30, RZ, RZ, -R21 ;  /* 0x000000ffff1e7224 */ /* 0x000fe400078e0a15 */
[----:B------:R-:W-:Y:S01]  /*1340*/  IMAD.MOV.U32 R9, RZ, RZ, R6 ;  /* 0x000000ffff097224 */ /* 0x000fe200078e0006 */
[----:B------:R-:W-:Y:S01]  /*1350*/  LOP3.LUT R6, RZ, R11, RZ, 0x33, !PT ;  /* 0x0000000bff067212 */ /* 0x000fe200078e33ff */
[----:B------:R-:W-:Y:S02]  /*1360*/  IMAD.MOV R22, RZ, RZ, -R22 ;  /* 0x000000ffff167224 */ /* 0x000fe400078e0a16 */
[----:B------:R-:W-:-:S02]  /*1370*/  IMAD R21, R27, R30, R29 ;  /* 0x0000001e1b157224 */ /* 0x000fc400078e021d */
[----:B------:R-:W-:Y:S01]  /*1380*/  @!P6 IMAD.IADD R13, R13, 0x1, -R27 ;  /* 0x000000010d0de824 */ /* 0x000fe200078e0a1b */
[C---:B------:R-:W-:Y:S01]  /*1390*/  ISETP.GT.U32.AND P6, PT, R27.reuse, R18, PT ;  /* 0x000000121b00720c */ /* 0x040fe20003fc4070 */
[----:B------:R-:W-:Y:S01]  /*13a0*/  @!P3 IMAD.MOV R9, RZ, RZ, -R9 ;  /* 0x000000ffff09b224 */ /* 0x000fe200078e0a09 */
[C---:B------:R-:W-:Y:S01]  /*13b0*/  ISETP.GT.U32.AND P3, PT, R27.reuse, R10, PT ;  /* 0x0000000a1b00720c */ /* 0x040fe20003f64070 */
[C---:B------:R-:W-:Y:S02]  /*13c0*/  IMAD R22, R27.reuse, R22, R31 ;  /* 0x000000161b167224 */ /* 0x040fe400078e021f */
[----:B------:R-:W-:Y:S01]  /*13d0*/  @!P5 IMAD.MOV R13, RZ, RZ, -R13 ;  /* 0x000000ffff0dd224 */ /* 0x000fe200078e0a0d */
[C---:B------:R-:W-:Y:S01]  /*13e0*/  ISETP.GT.U32.AND P5, PT, R27.reuse, R19, PT ;  /* 0x000000131b00720c */ /* 0x040fe20003fa4070 */
[----:B------:R-:W-:Y:S01]  /*13f0*/  @!P4 IMAD.MOV R14, RZ, RZ, -R14 ;  /* 0x000000ffff0ec224 */ /* 0x000fe200078e0a0e */
[----:B------:R-:W-:Y:S01]  /*1400*/  ISETP.GT.U32.AND P4, PT, R27, R20, PT ;  /* 0x000000141b00720c */ /* 0x000fe20003f84070 */
[--C-:B------:R-:W-:Y:S01]  /*1410*/  @!P1 IMAD.IADD R15, R15, 0x1, -R27.reuse ;  /* 0x000000010f0f9824 */ /* 0x100fe200078e0a1b */
[C---:B------:R-:W-:Y:S01]  /*1420*/  ISETP.GT.U32.AND P1, PT, R27.reuse, R12, PT ;  /* 0x0000000c1b00720c */ /* 0x040fe20003f24070 */
[--C-:B------:R-:W-:Y:S01]  /*1430*/  @!P0 IMAD.IADD R16, R16, 0x1, -R27.reuse ;  /* 0x0000000110108824 */ /* 0x100fe200078e0a1b */
[----:B------:R-:W-:Y:S01]  /*1440*/  ISETP.GT.U32.AND P0, PT, R27, R21, PT ;  /* 0x000000151b00720c */ /* 0x000fe20003f04070 */
[----:B------:R-:W-:Y:S01]  /*1450*/  @!P2 IMAD.IADD R17, R17, 0x1, -R27 ;  /* 0x000000011111a824 */ /* 0x000fe200078e0a1b */
[----:B------:R-:W-:Y:S01]  /*1460*/  ISETP.GT.U32.AND P2, PT, R27, R22, PT ;  /* 0x000000161b00720c */ /* 0x000fe20003f44070 */
[----:B------:R-:W-:-:S02]  /*1470*/  IMAD.MOV R23, RZ, RZ, -R23 ;  /* 0x000000ffff177224 */ /* 0x000fc400078e0a17 */
[C---:B------:R-:W-:Y:S02]  /*1480*/  IMAD R24, R27.reuse, R24, R33 ;  /* 0x000000181b187224 */ /* 0x040fe400078e0221 */
[C---:B------:R-:W-:Y:S02]  /*1490*/  IMAD R23, R27.reuse, R23, R32 ;  /* 0x000000171b177224 */ /* 0x040fe400078e0220 */
[--C-:B------:R-:W-:Y:S01]  /*14a0*/  @!P3 IMAD.IADD R10, R10, 0x1, -R27.reuse ;  /* 0x000000010a0ab824 */ /* 0x100fe200078e0a1b */
[----:B------:R-:W0:Y:S01]  /*14b0*/  LDC R32, c[0x0][0x238] ;  /* 0x00008e00ff207b82 */ /* 0x000e220000000800 */
[--C-:B------:R-:W-:Y:S01]  /*14c0*/  @!P6 IMAD.IADD R18, R18, 0x1, -R27.reuse ;  /* 0x000000011212e824 */ /* 0x100fe200078e0a1b */
[----:B------:R-:W-:Y:S01]  /*14d0*/  ISETP.GT.U32.AND P3, PT, R27, R23, PT ;  /* 0x000000171b00720c */ /* 0x000fe20003f64070 */
[--C-:B------:R-:W-:Y:S01]  /*14e0*/  @!P5 IMAD.IADD R19, R19, 0x1, -R27.reuse ;  /* 0x000000011313d824 */ /* 0x100fe200078e0a1b */
[----:B------:R-:W-:Y:S01]  /*14f0*/  ISETP.GT.U32.AND P6, PT, R27, R24, PT ;  /* 0x000000181b00720c */ /* 0x000fe20003fc4070 */
[--C-:B------:R-:W-:Y:S01]  /*1500*/  @!P4 IMAD.IADD R20, R20, 0x1, -R27.reuse ;  /* 0x000000011414c824 */ /* 0x100fe200078e0a1b */
[----:B------:R-:W-:Y:S01]  /*1510*/  ISETP.GE.AND P5, PT, R35, RZ, PT ;  /* 0x000000ff2300720c */ /* 0x000fe20003fa6270 */
[--C-:B------:R-:W-:Y:S01]  /*1520*/  @!P1 IMAD.IADD R12, R12, 0x1, -R27.reuse ;  /* 0x000000010c0c9824 */ /* 0x100fe200078e0a1b */
[----:B------:R-:W-:Y:S01]  /*1530*/  ISETP.GE.AND P4, PT, R36, RZ, PT ;  /* 0x000000ff2400720c */ /* 0x000fe20003f86270 */
[--C-:B------:R-:W-:Y:S01]  /*1540*/  @!P0 IMAD.IADD R21, R21, 0x1, -R27.reuse ;  /* 0x0000000115158824 */ /* 0x100fe200078e0a1b */
[----:B------:R-:W-:Y:S01]  /*1550*/  ISETP.GE.AND P1, PT, R37, RZ, PT ;  /* 0x000000ff2500720c */ /* 0x000fe20003f26270 */
[----:B------:R-:W-:Y:S01]  /*1560*/  @!P2 IMAD.IADD R22, R22, 0x1, -R27 ;  /* 0x000000011616a824 */ /* 0x000fe200078e0a1b */
[----:B------:R-:W-:-:S02]  /*1570*/  ISETP.GE.AND P0, PT, R38, RZ, PT ;  /* 0x000000ff2600720c */ /* 0x000fc40003f06270 */
[----:B------:R-:W-:Y:S01]  /*1580*/  ISETP.GE.AND P2, PT, R39, RZ, PT ;  /* 0x000000ff2700720c */ /* 0x000fe20003f46270 */
[--C-:B------:R-:W-:Y:S01]  /*1590*/  @!P3 IMAD.IADD R23, R23, 0x1, -R27.reuse ;  /* 0x000000011717b824 */ /* 0x100fe200078e0a1b */
[----:B------:R-:W-:Y:S01]  /*15a0*/  ISETP.GE.AND P3, PT, R40, RZ, PT ;  /* 0x000000ff2800720c */ /* 0x000fe20003f66270 */
[----:B------:R-:W-:Y:S02]  /*15b0*/  @!P6 IMAD.IADD R24, R24, 0x1, -R27 ;  /* 0x000000011818e824 */ /* 0x000fe400078e0a1b */
[----:B------:R-:W-:Y:S01]  /*15c0*/  @!P5 IMAD.MOV R15, RZ, RZ, -R15 ;  /* 0x000000ffff0fd224 */ /* 0x000fe200078e0a0f */
[C---:B------:R-:W-:Y:S01]  /*15d0*/  ISETP.GT.U32.AND P5, PT, R27.reuse, R20, PT ;  /* 0x000000141b00720c */ /* 0x040fe20003fa4070 */
        /* <DEDUP_REMOVED lines=9> */
[----:B------:R-:W-:Y:S01]  /*1670*/  ISETP.GT.U32.AND P2, PT, R27, R24, PT ;  /* 0x000000181b00720c */ /* 0x000fe20003f44070 */
[----:B0-----:R-:W-:Y:S01]  /*1680*/  IMAD R240, R32, 0x16, RZ ;  /* 0x0000001620f07824 */ /* 0x001fe200078e02ff */
[----:B------:R-:W-:Y:S01]  /*1690*/  ISETP.GE.AND P3, PT, R34, RZ, PT ;  /* 0x000000ff2200720c */ /* 0x000fe20003f66270 */
[--C-:B------:R-:W-:Y:S01]  /*16a0*/  @!P5 IMAD.IADD R20, R20, 0x1, -R27.reuse ;  /* 0x000000011414d824 */ /* 0x100fe200078e0a1b */
        /* <DEDUP_REMOVED lines=9> */
[----:B------:R-:W-:Y:S01]  /*1740*/  @!P2 IMAD.IADD R24, R24, 0x1, -R27 ;  /* 0x000000011818a824 */ /* 0x000fe200078e0a1b */
[----:B------:R-:W-:Y:S01]  /*1750*/  ISETP.NE.AND P2, PT, R11, RZ, PT ;  /* 0x000000ff0b00720c */ /* 0x000fe20003f45270 */
[----:B------:R-:W-:Y:S01]  /*1760*/  IMAD R236, R32, 0x15, RZ ;  /* 0x0000001520ec7824 */ /* 0x000fe200078e02ff */
[----:B------:R-:W-:Y:S01]  /*1770*/  SHF.R.S32.HI R239, RZ, 0x1f, R240 ;  /* 0x0000001fffef7819 */ /* 0x000fe200000114f0 */
[----:B------:R-:W-:Y:S01]  /*1780*/  @!P5 IMAD.MOV R20, RZ, RZ, -R20 ;  /* 0x000000ffff14d224 */ /* 0x000fe200078e0a14 */
[C---:B------:R-:W-:Y:S01]  /*1790*/  SEL R5, R6.reuse, R5, !P2 ;  /* 0x0000000506057207 */ /* 0x040fe20005000000 */
[----:B------:R-:W-:Y:S01]  /*17a0*/  @!P4 IMAD.MOV R12, RZ, RZ, -R12 ;  /* 0x000000ffff0cc224 */ /* 0x000fe200078e0a0c */
[C---:B------:R-:W-:Y:S01]  /*17b0*/  SEL R9, R6.reuse, R9, !P2 ;  /* 0x0000000906097207 */ /* 0x040fe20005000000 */
[----:B------:R-:W-:Y:S01]  /*17c0*/  @!P1 IMAD.MOV R21, RZ, RZ, -R21 ;  /* 0x000000ffff159224 */ /* 0x000fe200078e0a15 */
[C---:B------:R-:W-:Y:S01]  /*17d0*/  SEL R16, R6.reuse, R16, !P2 ;  /* 0x0000001006107207 */ /* 0x040fe20005000000 */
[----:B------:R-:W-:Y:S01]  /*17e0*/  IMAD R5, R5, UR38, RZ ;  /* 0x0000002605057c24 */ /* 0x000fe2000f8e02ff */
[C---:B------:R-:W-:Y:S01]  /*17f0*/  SEL R14, R6.reuse, R14, !P2 ;  /* 0x0000000e060e7207 */ /* 0x040fe20005000000 */
[----:B------:R-:W-:Y:S01]  /*1800*/  @!P0 IMAD.MOV R22, RZ, RZ, -R22 ;  /* 0x000000ffff168224 */ /* 0x000fe200078e0a16 */
[C---:B------:R-:W-:Y:S01]  /*1810*/  SEL R15, R6.reuse, R15, !P2 ;  /* 0x0000000f060f7207 */ /* 0x040fe20005000000 */
[----:B------:R-:W-:Y:S01]  /*1820*/  @!P6 IMAD.MOV R23, RZ, RZ, -R23 ;  /* 0x000000ffff17e224 */ /* 0x000fe200078e0a17 */
[C---:B------:R-:W-:Y:S01]  /*1830*/  SEL R13, R6.reuse, R13, !P2 ;  /* 0x0000000d060d7207 */ /* 0x040fe20005000000 */
[----:B------:R-:W-:Y:S01]  /*1840*/  @!P3 IMAD.MOV R24, RZ, RZ, -R24 ;  /* 0x000000ffff18b224 */ /* 0x000fe200078e0a18 */
[----:B------:R-:W-:Y:S01]  /*1850*/  IADD3 R11, P3, R5, UR6, RZ ;  /* 0x00000006050b7c10 */ /* 0x000fe2000ff7e0ff */
[----:B------:R-:W-:Y:S01]  /*1860*/  IMAD R9, R9, UR38, RZ ;  /* 0x0000002609097c24 */ /* 0x000fe2000f8e02ff */
[----:B------:R-:W-:Y:S01]  /*1870*/  SEL R17, R6, R17, !P2 ;  /* 0x0000001106117207 */ /* 0x000fe20005000000 */
[----:B------:R-:W-:Y:S01]  /*1880*/  IMAD R27, R16, UR38, RZ ;  /* 0x00000026101b7c24 */ /* 0x000fe2000f8e02ff */
[C---:B------:R-:W-:Y:S01]  /*1890*/  SEL R10, R6.reuse, R10, !P2 ;  /* 0x0000000a060a7207 */ /* 0x040fe20005000000 */
[----:B------:R-:W-:Y:S01]  /*18a0*/  IMAD R13, R13, UR38, RZ ;  /* 0x000000260d0d7c24 */ /* 0x000fe2000f8e02ff */
[C---:B------:R-:W-:Y:S01]  /*18b0*/  SEL R18, R6.reuse, R18, !P2 ;  /* 0x0000001206127207 */ /* 0x040fe20005000000 */
[----:B------:R-:W-:Y:S01]  /*18c0*/  IMAD R17, R17, UR38, RZ ;  /* 0x0000002611117c24 */ /* 0x000fe2000f8e02ff */
[----:B------:R-:W-:Y:S01]  /*18d0*/  SEL R19, R6, R19, !P2 ;  /* 0x0000001306137207 */ /* 0x000fe20005000000 */
[----:B------:R-:W-:Y:S01]  /*18e0*/  IMAD R10, R10, UR38, RZ ;  /* 0x000000260a0a7c24 */ /* 0x000fe2000f8e02ff */
[----:B------:R-:W-:Y:S01]  /*18f0*/  SEL R20, R6, R20, !P2 ;  /* 0x0000001406147207 */ /* 0x000fe20005000000 */
        /* <DEDUP_REMOVED lines=11> */
[----:B------:R-:W-:Y:S01]  /*19b0*/  R2UR UR36, R11 ;  /* 0x000000000b2472ca */ /* 0x000fe200000e0000 */
[----:B------:R-:W-:Y:S01]  /*19c0*/  IMAD R11, R14, UR38, RZ ;  /* 0x000000260e0b7c24 */ /* 0x000fe2000f8e02ff */
[----:B------:R-:W-:Y:S01]  /*19d0*/  IADD3 R28, P6, R9, UR6, RZ ;  /* 0x00000006091c7c10 */ /* 0x000fe2000ffde0ff */
[----:B------:R-:W-:Y:S01]  /*19e0*/  IMAD R22, R22, UR38, RZ ;  /* 0x0000002616167c24 */ /* 0x000fe2000f8e02ff */
[----:B------:R-:W-:Y:S01]  /*19f0*/  IADD3 R14, P1, R27, UR6, RZ ;  /* 0x000000061b0e7c10 */ /* 0x000fe2000ff3e0ff */
[----:B------:R-:W-:Y:S01]  /*1a00*/  IMAD R23, R23, UR38, RZ ;  /* 0x0000002617177c24 */ /* 0x000fe2000f8e02ff */
[----:B------:R-:W-:Y:S01]  /*1a10*/  R2UR UR34, R28 ;  /* 0x000000001c2272ca */ /* 0x000fe200000e0000 */
[----:B------:R-:W-:Y:S01]  /*1a20*/  IMAD R224, R32, 0x14, RZ ;  /* 0x0000001420e07824 */ /* 0x000fe200078e02ff */
[----:B------:R-:W-:Y:S01]  /*1a30*/  IADD3 R15, P0, R24, UR6, RZ ;  /* 0x00000006180f7c10 */ /* 0x000fe2000ff1e0ff */
[----:B------:R-:W-:Y:S01]  /*1a40*/  IMAD R220, R32, 0x13, RZ ;  /* 0x0000001320dc7824 */ /* 0x000fe200078e02ff */
[----:B------:R-:W-:Y:S01]  /*1a50*/  R2UR UR26, R14 ;  /* 0x000000000e1a72ca */ /* 0x000fe200000e0000 */
[C---:B------:R-:W-:Y:S01]  /*1a60*/  IMAD R208, R32.reuse, 0x12, RZ ;  /* 0x0000001220d07824 */ /* 0x040fe200078e02ff */
[----:B------:R-:W-:Y:S01]  /*1a70*/  IADD3 R28, P4, R13, UR6, RZ ;  /* 0x000000060d1c7c10 */ /* 0x000fe2000ff9e0ff */
[C---:B------:R-:W-:Y:S01]  /*1a80*/  IMAD R204, R32.reuse, 0x11, RZ ;  /* 0x0000001120cc7824 */ /* 0x040fe200078e02ff */
[----:B------:R-:W-:Y:S01]  /*1a90*/  SHF.R.S32.HI R14, RZ, 0x1f, R13 ;  /* 0x0000001fff0e7819 */ /* 0x000fe2000001140d */
[C---:B------:R-:W-:Y:S01]  /*1aa0*/  IMAD.SHL.U32 R200, R32.reuse, 0x10, RZ ;  /* 0x0000001020c87824 */ /* 0x040fe200078e00ff */
[----:B------:R-:W-:Y:S01]  /*1ab0*/  R2UR UR28, R15 ;  /* 0x000000000f1c72ca */ /* 0x000fe200000e0000 */
[C---:B------:R-:W-:Y:S01]  /*1ac0*/  IMAD R192, R32.reuse, 0xf, RZ ;  /* 0x0000000f20c07824 */ /* 0x040fe200078e02ff */
[----:B------:R-:W-:Y:S01]  /*1ad0*/  IADD3 R16, P5, R11, UR6, RZ ;  /* 0x000000060b107c10 */ /* 0x000fe2000ffbe0ff */
[C---:B------:R-:W-:Y:S01]  /*1ae0*/  IMAD R180, R32.reuse, 0xe, RZ ;  /* 0x0000000e20b47824 */ /* 0x040fe200078e02ff */
[----:B------:R-:W-:Y:S01]  /*1af0*/  SHF.R.S32.HI R15, RZ, 0x1f, R9 ;  /* 0x0000001fff0f7819 */ /* 0x000fe20000011409 */
[----:B------:R-:W-:Y:S01]  /*1b00*/  IMAD R176, R32, 0xd, RZ ;  /* 0x0000000d20b07824 */ /* 0x000fe200078e02ff */
[----:B------:R-:W-:Y:S01]  /*1b10*/  IADD3.X R14, R14, UR7, RZ, P4, !PT ;  /* 0x000000070e0e7c10 */ /* 0x000fe2000a7fe4ff */
[C---:B------:R-:W-:Y:S01]  /*1b20*/  IMAD R29, R32.reuse, 0x7, RZ ;  /* 0x00000007201d7824 */ /* 0x040fe200078e02ff */
[----:B------:R-:W-:Y:S01]  /*1b30*/  SHF.R.S32.HI R13, RZ, 0x1f, R11 ;  /* 0x0000001fff0d7819 */ /* 0x000fe2000001140b */
[----:B------:R-:W-:Y:S01]  /*1b40*/  IMAD R105, R32, 0x6, RZ ;  /* 0x0000000620697824 */ /* 0x000fe200078e02ff */
[----:B------:R-:W-:Y:S01]  /*1b50*/  IADD3 R9, P4, R18, UR6, RZ ;  /* 0x0000000612097c10 */ /* 0x000fe2000ff9e0ff */
[----:B------:R-:W-:Y:S01]  /*1b60*/  IMAD R109, R32, 0x5, RZ ;  /* 0x00000005206d7824 */ /* 0x000fe200078e02ff */
[----:B------:R-:W-:Y:S01]  /*1b70*/  R2UR UR30, R16 ;  /* 0x00000000101e72ca */ /* 0x000fe200000e0000 */
[C---:B------:R-:W-:Y:S01]  /*1b80*/  IMAD.SHL.U32 R121, R32.reuse, 0x4, RZ ;  /* 0x0000000420797824 */ /* 0x040fe200078e00ff */
[----:B------:R-:W-:Y:S01]  /*1b90*/  SHF.R.S32.HI R16, RZ, 0x1f, R5 ;  /* 0x0000001fff107819 */ /* 0x000fe20000011405 */
[C---:B------:R-:W-:Y:S01]  /*1ba0*/  IMAD R125, R32.reuse, 0x3, RZ ;  /* 0x00000003207d7824 */ /* 0x040fe200078e02ff */
[----:B------:R-:W-:Y:S01]  /*1bb0*/  IADD3.X R13, R13, UR7, RZ, P5, !PT ;  /* 0x000000070d0d7c10 */ /* 0x000fe2000affe4ff */
[----:B------:R-:W-:Y:S01]  /*1bc0*/  IMAD.SHL.U32 R129, R32, 0x2, RZ ;  /* 0x0000000220817824 */ /* 0x000fe200078e00ff */
[----:B------:R-:W-:-:S02]  /*1bd0*/  R2UR UR20, R9 ;  /* 0x00000000091472ca */ /* 0x000fc400000e0000 */
[----:B------:R-:W-:Y:S02]  /*1be0*/  IADD3 R5, P5, R19, UR6, RZ ;  /* 0x0000000613057c10 */ /* 0x000fe4000ffbe0ff */
[----:B------:R-:W-:Y:S02]  /*1bf0*/  SHF.R.S32.HI R9, RZ, 0x1f, R24 ;  /* 0x0000001fff097819 */ /* 0x000fe40000011418 */
[----:B------:R-:W-:Y:S02]  /*1c00*/  IADD3.X R16, R16, UR7, RZ, P3, !PT ;  /* 0x0000000710107c10 */ /* 0x000fe40009ffe4ff */
[----:B------:R-:W-:Y:S02]  /*1c10*/  IADD3 R11, P3, R10, UR6, RZ ;  /* 0x000000060a0b7c10 */ /* 0x000fe4000ff7e0ff */
[----:B------:R-:W-:Y:S02]  /*1c20*/  R2UR UR18, R5 ;  /* 0x00000000051272ca */ /* 0x000fe400000e0000 */
[----:B------:R-:W-:-:S02]  /*1c30*/  IADD3.X R9, R9, UR7, RZ, P0, !PT ;  /* 0x0000000709097c10 */ /* 0x000fc400087fe4ff */
[----:B------:R-:W-:Y:S02]  /*1c40*/  SHF.R.S32.HI R5, RZ, 0x1f, R27 ;  /* 0x0000001fff057819 */ /* 0x000fe4000001141b */
[----:B------:R-:W-:Y:S02]  /*1c50*/  SHF.R.S32.HI R18, RZ, 0x1f, R18 ;  /* 0x0000001fff127819 */ /* 0x000fe40000011412 */
[----:B------:R-:W-:Y:S02]  /*1c60*/  SHF.R.S32.HI R10, RZ, 0x1f, R10 ;  /* 0x0000001fff0a7819 */ /* 0x000fe4000001140a */
[----:B------:R-:W-:Y:S02]  /*1c70*/  R2UR UR32, R28 ;  /* 0x000000001c2072ca */ /* 0x000fe400000e0000 */
[----:B------:R-:W-:Y:S02]  /*1c80*/  R2UR UR22, R11 ;  /* 0x000000000b1672ca */ /* 0x000fe400000e0000 */
[----:B------:R-:W-:-:S02]  /*1c90*/  R2UR UR29, R9 ;  /* 0x00000000091d72ca */ /* 0x000fc400000e0000 */
[----:B------:R-:W-:Y:S02]  /*1ca0*/  IADD3 R28, P2, R17, UR6, RZ ;  /* 0x00000006111c7c10 */ /* 0x000fe4000ff5e0ff */
[----:B------:R-:W-:Y:S02]  /*1cb0*/  SHF.R.S32.HI R11, RZ, 0x1f, R17 ;  /* 0x0000001fff0b7819 */ /* 0x000fe40000011411 */
[----:B------:R-:W-:Y:S02]  /*1cc0*/  IADD3.X R5, R5, UR7, RZ, P1, !PT ;  /* 0x0000000705057c10 */ /* 0x000fe40008ffe4ff */
[----:B------:R-:W-:Y:S01]  /*1cd0*/  IADD3.X R9, R18, UR7, RZ, P4, !PT ;  /* 0x0000000712097c10 */ /* 0x000fe2000a7fe4ff */
[----:B------:R-:W-:Y:S01]  /*1ce0*/  IMAD R18, R32, 0x19, RZ ;  /* 0x0000001920127824 */ /* 0x000fe200078e02ff */
[----:B------:R-:W-:Y:S02]  /*1cf0*/  IADD3.X R10, R10, UR7, RZ, P3, !PT ;  /* 0x000000070a0a7c10 */ /* 0x000fe40009ffe4ff */
[----:B------:R-:W-:-:S02]  /*1d00*/  SHF.R.S32.HI R19, RZ, 0x1f, R19 ;  /* 0x0000001fff137819 */ /* 0x000fc40000011413 */
[----:B------:R-:W-:Y:S02]  /*1d10*/  IADD3.X R11, R11, UR7, RZ, P2, !PT ;  /* 0x000000070b0b7c10 */ /* 0x000fe400097fe4ff */
[----:B------:R-:W-:Y:S02]  /*1d20*/  R2UR UR27, R5 ;  /* 0x00000000051b72ca */ /* 0x000fe400000e0000 */
[----:B------:R-:W-:Y:S02]  /*1d30*/  R2UR UR21, R9 ;  /* 0x00000000091572ca */ /* 0x000fe400000e0000 */
[----:B------:R-:W-:Y:S02]  /*1d40*/  IADD3 R24, P2, R21, UR6, RZ ;  /* 0x0000000615187c10 */ /* 0x000fe4000ff5e0ff */
[----:B------:R-:W-:Y:S01]  /*1d50*/  IADD3.X R5, R19, UR7, RZ, P5, !PT ;  /* 0x0000000713057c10 */ /* 0x000fe2000affe4ff */
[----:B------:R-:W-:Y:S01]  /*1d60*/  IMAD R19, R32, 0x18, RZ ;  /* 0x0000001820137824 */ /* 0x000fe200078e02ff */
[----:B------:R-:W-:-:S02]  /*1d70*/  R2UR UR23, R10 ;  /* 0x000000000a1772ca */ /* 0x000fc400000e0000 */
[----:B------:R-:W-:Y:S01]  /*1d80*/  SHF.R.S32.HI R9, RZ, 0x1f, R21 ;  /* 0x0000001fff097819 */ /* 0x000fe20000011415 */
[----:B------:R-:W-:Y:S01]  /*1d90*/  IMAD R21, R32, 0xc, RZ ;  /* 0x0000000c20157824 */ /* 0x000fe200078e02ff */
[----:B------:R-:W-:Y:S02]  /*1da0*/  IADD3 R27, P1, R12, UR6, RZ ;  /* 0x000000060c1b7c10 */ /* 0x000fe4000ff3e0ff */
[----:B------:R-:W-:Y:S01]  /*1db0*/  SHF.R.S32.HI R10, RZ, 0x1f, R12 ;  /* 0x0000001fff0a7819 */ /* 0x000fe2000001140c */
[----:B------:R-:W-:Y:S01]  /*1dc0*/  IMAD R12, R32, 0x1f, RZ ;  /* 0x0000001f200c7824 */ /* 0x000fe200078e02ff */
[----:B------:R-:W-:Y:S02]  /*1dd0*/  R2UR UR24, R28 ;  /* 0x000000001c1872ca */ /* 0x000fe400000e0000 */
[----:B------:R-:W-:Y:S02]  /*1de0*/  R2UR UR25, R11 ;  /* 0x000000000b1972ca */ /* 0x000fe400000e0000 */
[----:B------:R-:W-:-:S02]  /*1df0*/  IADD3 R28, P0, R20, UR6, RZ ;  /* 0x00000006141c7c10 */ /* 0x000fc4000ff1e0ff */
[----:B------:R-:W-:Y:S02]  /*1e00*/  R2UR UR19, R5 ;  /* 0x00000000051372ca */ /* 0x000fe400000e0000 */
[----:B------:R-:W-:Y:S01]  /*1e10*/  SHF.R.S32.HI R11, RZ, 0x1f, R20 ;  /* 0x0000001fff0b7819 */ /* 0x000fe20000011414 */
[----:B------:R-:W-:Y:S01]  /*1e20*/  IMAD R20, R32, 0x17, RZ ;  /* 0x0000001720147824 */ /* 0x000fe200078e02ff */
[----:B------:R-:W-:Y:S02]  /*1e30*/  IADD3.X R9, R9, UR7, RZ, P2, !PT ;  /* 0x0000000709097c10 */ /* 0x000fe400097fe4ff */
[----:B------:R-:W-:Y:S02]  /*1e40*/  IADD3 R17, P3, R22, UR6, RZ ;  /* 0x0000000616117c10 */ /* 0x000fe4000ff7e0ff */
[----:B------:R-:W-:Y:S01]  /*1e50*/  SHF.R.S32.HI R5, RZ, 0x1f, R22 ;  /* 0x0000001fff057819 */ /* 0x000fe20000011416 */
[----:B------:R-:W-:Y:S01]  /*1e60*/  IMAD R22, R32, 0xb, RZ ;  /* 0x0000000b20167824 */ /* 0x000fe200078e02ff */
[----:B------:R-:W-:-:S02]  /*1e70*/  IADD3.X R10, R10, UR7, RZ, P1, !PT ;  /* 0x000000070a0a7c10 */ /* 0x000fc40008ffe4ff */
[----:B------:R-:W-:Y:S02]  /*1e80*/  IADD3.X R11, R11, UR7, RZ, P0, !PT ;  /* 0x000000070b0b7c10 */ /* 0x000fe400087fe4ff */
[----:B------:R-:W-:Y:S01]  /*1e90*/  R2UR UR13, R9 ;  /* 0x00000000090d72ca */ /* 0x000fe200000e0000 */
[----:B------:R-:W-:Y:S01]  /*1ea0*/  IMAD R9, R25, UR39, RZ ;  /* 0x0000002719097c24 */ /* 0x000fe2000f8e02ff */
[----:B------:R-:W-:Y:S02]  /*1eb0*/  IADD3.X R5, R5, UR7, RZ, P3, !PT ;  /* 0x0000000705057c10 */ /* 0x000fe40009ffe4ff */
[----:B------:R-:W-:Y:S01]  /*1ec0*/  R2UR UR15, R10 ;  /* 0x000000000a0f72ca */ /* 0x000fe200000e0000 */
[----:B------:R-:W-:Y:S01]  /*1ed0*/  IMAD R10, R26, UR39, RZ ;  /* 0x000000271a0a7c24 */ /* 0x000fe2000f8e02ff */
[----:B------:R-:W-:Y:S01]  /*1ee0*/  R2UR UR31, R13 ;  /* 0x000000000d1f72ca */ /* 0x000fe200000e0000 */
[----:B------:R-:W-:Y:S01]  /*1ef0*/  IMAD R13, R32, 0x1e, RZ ;  /* 0x0000001e200d7824 */ /* 0x000fe200078e02ff */
[----:B------:R-:W-:Y:S01]  /*1f00*/  R2UR UR17, R11 ;  /* 0x000000000b1172ca */ /* 0x000fe200000e0000 */
[----:B------:R-:W-:Y:S01]  /*1f10*/  IMAD R11, R6, UR38, RZ ;  /* 0x00000026060b7c24 */ /* 0x000fe2000f8e02ff */
[----:B------:R-:W-:Y:S01]  /*1f20*/  R2UR UR11, R5 ;  /* 0x00000000050b72ca */ /* 0x000fe200000e0000 */
[----:B------:R-:W-:Y:S01]  /*1f30*/  ULDC UR38, c[0x0][0x210] ;  /* 0x0000840000267ab9 */ /* 0x000fe20000000800 */
[----:B------:R-:W-:-:S02]  /*1f40*/  SHF.R.S32.HI R6, RZ, 0x1f, R23 ;  /* 0x0000001fff067819 */ /* 0x000fc40000011417 */
[----:B------:R-:W-:Y:S02]  /*1f50*/  IADD3 R5, P1, R23, UR6, RZ ;  /* 0x0000000617057c10 */ /* 0x000fe4000ff3e0ff */
[C---:B------:R-:W-:Y:S02]  /*1f60*/  IADD3 R25, P4, R9.reuse, R12, RZ ;  /* 0x0000000c09197210 */ /* 0x040fe40007f9e0ff */
[----:B------:R-:W-:Y:S01]  /*1f70*/  R2UR UR33, R14 ;  /* 0x000000000e2172ca */ /* 0x000fe200000e0000 */
[----:B------:R-:W-:Y:S01]  /*1f80*/  IMAD R14, R32, 0x1d, RZ ;  /* 0x0000001d200e7824 */ /* 0x000fe200078e02ff */
[----:B------:R-:W-:Y:S01]  /*1f90*/  SHF.R.S32.HI R30, RZ, 0x1f, R12 ;  /* 0x0000001fff1e7819 */ /* 0x000fe2000001140c */
[----:B------:R-:W-:Y:S01]  /*1fa0*/  STL [R1+0x90], R25 ;  /* 0x0000901901007387 */ /* 0x000fe20000100800 */
[----:B------:R-:W-:Y:S02]  /*1fb0*/  IADD3 R23, P3, R12, R10, RZ ;  /* 0x0000000a0c177210 */ /* 0x000fe40007f7e0ff */
[----:B------:R-:W-:-:S02]  /*1fc0*/  IADD3 R12, P2, R9, R13, RZ ;  /* 0x0000000d090c7210 */ /* 0x000fc40007f5e0ff */
[----:B------:R-:W-:Y:S01]  /*1fd0*/  SHF.R.S32.HI R44, RZ, 0x1f, R9 ;  /* 0x0000001fff2c7819 */ /* 0x000fe20000011409 */
[----:B------:R0:W-:Y:S01]  /*1fe0*/  STL [R1+0x88], R23 ;  /* 0x0000881701007387 */ /* 0x0001e20000100800 */
[----:B------:R-:W-:Y:S02]  /*1ff0*/  IADD3.X R15, R15, UR7, RZ, P6, !PT ;  /* 0x000000070f0f7c10 */ /* 0x000fe4000b7fe4ff */
[----:B------:R-:W-:Y:S01]  /*2000*/  SHF.R.S32.HI R31, RZ, 0x1f, R13 ;  /* 0x0000001fff1f7819 */ /* 0x000fe2000001140d */
[----:B------:R2:W-:Y:S01]  /*2010*/  STL [R1+0x80], R12 ;  /* 0x0000800c01007387 */ /* 0x0005e20000100800 */
[----:B------:R-:W-:Y:S02]  /*2020*/  IADD3 R13, P6, R10, R13, RZ ;  /* 0x0000000d0a0d7210 */ /* 0x000fe40007fde0ff */
[----:B------:R-:W-:Y:S01]  /*2030*/  R2UR UR35, R15 ;  /* 0x000000000f2372ca */ /* 0x000fe200000e0000 */
[----:B------:R-:W-:Y:S01]  /*2040*/  IMAD R15, R32, 0x1c, RZ ;  /* 0x0000001c200f7824 */ /* 0x000fe200078e02ff */
[----:B------:R-:W-:Y:S01]  /*2050*/  SHF.R.S32.HI R46, RZ, 0x1f, R10 ;  /* 0x0000001fff2e7819 */ /* 0x000fe2000001140a */
[----:B------:R3:W-:Y:S01]  /*2060*/  STL [R1+0x78], R13 ;  /* 0x0000780d01007387 */ /* 0x0007e20000100800 */
[----:B0-----:R-:W-:-:S02]  /*2070*/  IADD3 R23, P5, R9, R14, RZ ;  /* 0x0000000e09177210 */ /* 0x001fc40007fbe0ff */
[----:B------:R-:W-:Y:S01]  /*2080*/  SHF.R.S32.HI R33, RZ, 0x1f, R14 ;  /* 0x0000001fff217819 */ /* 0x000fe2000001140e */
[----:B--2---:R-:W-:Y:S01]  /*2090*/  IMAD.X R12, R44, 0x1, R30, P4 ;  /* 0x000000012c0c7824 */ /* 0x004fe200020e061e */
[----:B------:R-:W-:Y:S01]  /*20a0*/  R2UR UR37, R16 ;  /* 0x00000000102572ca */ /* 0x000fe200000e0000 */
[----:B------:R-:W-:Y:S01]  /*20b0*/  STL [R1+0x70], R23 ;  /* 0x0000701701007387 */ /* 0x000fe20000100800 */
[C---:B------:R-:W-:Y:S01]  /*20c0*/  IMAD R16, R32.reuse, 0x1b, RZ ;  /* 0x0000001b20107824 */ /* 0x040fe200078e02ff */
[----:B------:R-:W-:Y:S01]  /*20d0*/  R2UR UR10, R17 ;  /* 0x00000000110a72ca */ /* 0x000fe200000e0000 */
[----:B------:R-:W-:Y:S01]  /*20e0*/  IMAD R17, R32, 0x1a, RZ ;  /* 0x0000001a20117824 */ /* 0x000fe200078e02ff */
[----:B---3--:R-:W-:Y:S01]  /*20f0*/  IADD3 R13, P4, R10, R14, RZ ;  /* 0x0000000e0a0d7210 */ /* 0x008fe20007f9e0ff */
[----:B------:R-:W-:Y:S01]  /*2100*/  IMAD.X R14, R30, 0x1, R46, P3 ;  /* 0x000000011e0e7824 */ /* 0x000fe200018e062e */
[----:B------:R0:W-:Y:S01]  /*2110*/  STL [R1+0x8c], R12 ;  /* 0x00008c0c01007387 */ /* 0x0001e20000100800 */
[----:B------:R-:W-:-:S02]  /*2120*/  SHF.R.S32.HI R34, RZ, 0x1f, R15 ;  /* 0x0000001fff227819 */ /* 0x000fc4000001140f */
[----:B------:R-:W-:Y:S01]  /*2130*/  SHF.R.S32.HI R35, RZ, 0x1f, R16 ;  /* 0x0000001fff237819 */ /* 0x000fe20000011410 */
[----:B------:R2:W-:Y:S01]  /*2140*/  STL [R1+0x68], R13 ;  /* 0x0000680d01007387 */ /* 0x0005e20000100800 */
[----:B------:R-:W-:Y:S02]  /*2150*/  SHF.R.S32.HI R36, RZ, 0x1f, R17 ;  /* 0x0000001fff247819 */ /* 0x000fe40000011411 */
[----:B------:R-:W-:Y:S01]  /*2160*/  SHF.R.S32.HI R37, RZ, 0x1f, R18 ;  /* 0x0000001fff257819 */ /* 0x000fe20000011412 */
[----:B------:R3:W-:Y:S01]  /*2170*/  STL [R1+0x84], R14 ;  /* 0x0000840e01007387 */ /* 0x0007e20000100800 */
[----:B------:R-:W-:Y:S02]  /*2180*/  SHF.R.S32.HI R38, RZ, 0x1f, R19 ;  /* 0x0000001fff267819 */ /* 0x000fe40000011413 */
[----:B0-----:R-:W-:Y:S02]  /*2190*/  IADD3 R12, P3, R9, R15, RZ ;  /* 0x0000000f090c7210 */ /* 0x001fe40007f7e0ff */
[----:B------:R-:W-:Y:S01]  /*21a0*/  SHF.R.S32.HI R39, RZ, 0x1f, R20 ;  /* 0x0000001fff277819 */ /* 0x000fe20000011414 */
[----:B--2---:R-:W-:Y:S01]  /*21b0*/  IMAD.X R13, R44, 0x1, R31, P2 ;  /* 0x000000012c0d7824 */ /* 0x004fe200010e061f */
[----:B------:R-:W-:Y:S01]  /*21c0*/  SHF.R.S32.HI R227, RZ, 0x1f, R236 ;  /* 0x0000001fffe37819 */ /* 0x000fe200000114ec */
[----:B------:R0:W-:Y:S01]  /*21d0*/  STL [R1+0x60], R12 ;  /* 0x0000600c01007387 */ /* 0x0001e20000100800 */
[----:B------:R-:W-:-:S02]  /*21e0*/  SHF.R.S32.HI R223, RZ, 0x1f, R224 ;  /* 0x0000001fffdf7819 */ /* 0x000fc400000114e0 */
[----:B---3--:R-:W-:Y:S01]  /*21f0*/  IADD3 R14, P2, R10, R15, RZ ;  /* 0x0000000f0a0e7210 */ /* 0x008fe20007f5e0ff */
[----:B------:R2:W-:Y:S01]  /*2200*/  STL [R1+0x7c], R13 ;  /* 0x00007c0d01007387 */ /* 0x0005e20000100800 */
[----:B------:R-:W-:Y:S02]  /*2210*/  SHF.R.S32.HI R219, RZ, 0x1f, R220 ;  /* 0x0000001fffdb7819 */ /* 0x000fe400000114dc */
[----:B------:R-:W-:Y:S01]  /*2220*/  SHF.R.S32.HI R207, RZ, 0x1f, R208 ;  /* 0x0000001fffcf7819 */ /* 0x000fe200000114d0 */
[----:B------:R3:W-:Y:S01]  /*2230*/  STL [R1+0x58], R14 ;  /* 0x0000580e01007387 */ /* 0x0007e20000100800 */
[----:B------:R-:W-:Y:S01]  /*2240*/  SHF.R.S32.HI R203, RZ, 0x1f, R204 ;  /* 0x0000001fffcb7819 */ /* 0x000fe200000114cc */
[----:B0-----:R-:W-:Y:S01]  /*2250*/  IMAD.X R12, R46, 0x1, R31, P6 ;  /* 0x000000012e0c7824 */ /* 0x001fe200030e061f */
[----:B------:R-:W-:Y:S02]  /*2260*/  SHF.R.S32.HI R199, RZ, 0x1f, R200 ;  /* 0x0000001fffc77819 */ /* 0x000fe400000114c8 */
[----:B------:R-:W-:-:S02]  /*2270*/  SHF.R.S32.HI R191, RZ, 0x1f, R192 ;  /* 0x0000001fffbf7819 */ /* 0x000fc400000114c0 */
[-C--:B--2---:R-:W-:Y:S01]  /*2280*/  IADD3 R13, P6, R9, R16.reuse, RZ ;  /* 0x00000010090d7210 */ /* 0x084fe20007fde0ff */
[----:B------:R0:W-:Y:S01]  /*2290*/  STL [R1+0x74], R12 ;  /* 0x0000740c01007387 */ /* 0x0001e20000100800 */
[----:B------:R-:W-:Y:S01]  /*22a0*/  SHF.R.S32.HI R179, RZ, 0x1f, R180 ;  /* 0x0000001fffb37819 */ /* 0x000fe200000114b4 */
[----:B---3--:R-:W-:Y:S01]  /*22b0*/  IMAD.X R14, R44, 0x1, R33, P5 ;  /* 0x000000012c0e7824 */ /* 0x008fe200028e0621 */
[----:B------:R-:W-:Y:S01]  /*22c0*/  SHF.R.S32.HI R175, RZ, 0x1f, R176 ;  /* 0x0000001fffaf7819 */ /* 0x000fe200000114b0 */
[----:B------:R2:W-:Y:S01]  /*22d0*/  STL [R1+0x50], R13 ;  /* 0x0000500d01007387 */ /* 0x0005e20000100800 */
[----:B------:R-:W-:Y:S01]  /*22e0*/  R2UR UR12, R24 ;  /* 0x00000000180c72ca */ /* 0x000fe200000e0000 */
[C---:B------:R-:W-:Y:S01]  /*22f0*/  IMAD R24, R32.reuse, 0xa, RZ ;  /* 0x0000000a20187824 */ /* 0x040fe200078e02ff */
[----:B------:R-:W-:Y:S01]  /*2300*/  SHF.R.S32.HI R40, RZ, 0x1f, R21 ;  /* 0x0000001fff287819 */ /* 0x000fe20000011415 */
[----:B------:R3:W-:Y:S01]  /*2310*/  STL [R1+0x6c], R14 ;  /* 0x00006c0e01007387 */ /* 0x0007e20000100800 */
[----:B------:R-:W-:Y:S01]  /*2320*/  R2UR UR14, R27 ;  /* 0x000000001b0e72ca */ /* 0x000fe200000e0000 */
[----:B------:R-:W-:Y:S01]  /*2330*/  IMAD R27, R32, 0x9, RZ ;  /* 0x00000009201b7824 */ /* 0x000fe200078e02ff */
[----:B0-----:R-:W-:-:S02]  /*2340*/  IADD3 R12, P5, R10, R16, RZ ;  /* 0x000000100a0c7210 */ /* 0x001fc40007fbe0ff */
[----:B------:R-:W-:Y:S01]  /*2350*/  SHF.R.S32.HI R41, RZ, 0x1f, R22 ;  /* 0x0000001fff297819 */ /* 0x000fe20000011416 */
[----:B--2---:R-:W-:Y:S01]  /*2360*/  IMAD.X R13, R46, 0x1, R33, P4 ;  /* 0x000000012e0d7824 */ /* 0x004fe200020e0621 */
[----:B------:R-:W-:Y:S01]  /*2370*/  R2UR UR16, R28 ;  /* 0x000000001c1072ca */ /* 0x000fe200000e0000 */
[----:B------:R0:W-:Y:S01]  /*2380*/  STL [R1+0x48], R12 ;  /* 0x0000480c01007387 */ /* 0x0001e20000100800 */
[----:B------:R-:W-:Y:S01]  /*2390*/  IMAD.SHL.U32 R28, R32, 0x8, RZ ;  /* 0x00000008201c7824 */ /* 0x000fe200078e00ff */
[----:B---3--:R-:W-:Y:S02]  /*23a0*/  IADD3 R14, P4, R9, R17, RZ ;  /* 0x00000011090e7210 */ /* 0x008fe40007f9e0ff */
[----:B------:R2:W-:Y:S01]  /*23b0*/  STL [R1+0x64], R13 ;  /* 0x0000640d01007387 */ /* 0x0005e20000100800 */
[----:B------:R-:W-:Y:S02]  /*23c0*/  SHF.R.S32.HI R42, RZ, 0x1f, R24 ;  /* 0x0000001fff2a7819 */ /* 0x000fe40000011418 */
[----:B------:R-:W-:Y:S01]  /*23d0*/  SHF.R.S32.HI R43, RZ, 0x1f, R27 ;  /* 0x0000001fff2b7819 */ /* 0x000fe2000001141b */
[----:B------:R3:W-:Y:S01]  /*23e0*/  STL [R1+0x40], R14 ;  /* 0x0000400e01007387 */ /* 0x0007e20000100800 */
[----:B------:R-:W-:Y:S01]  /*23f0*/  SHF.R.S32.HI R106, RZ, 0x1f, R28 ;  /* 0x0000001fff6a7819 */ /* 0x000fe2000001141c */
[----:B0-----:R-:W-:Y:S01]  /*2400*/  IMAD.X R12, R44, 0x1, R34, P3 ;  /* 0x000000012c0c7824 */ /* 0x001fe200018e0622 */
[----:B------:R-:W-:-:S02]  /*2410*/  SHF.R.S32.HI R110, RZ, 0x1f, R29 ;  /* 0x0000001fff6e7819 */ /* 0x000fc4000001141d */
[----:B------:R-:W-:Y:S02]  /*2420*/  SHF.R.S32.HI R122, RZ, 0x1f, R105 ;  /* 0x0000001fff7a7819 */ /* 0x000fe40000011469 */
[----:B--2---:R-:W-:Y:S01]  /*2430*/  IADD3 R13, P3, R10, R17, RZ ;  /* 0x000000110a0d7210 */ /* 0x004fe20007f7e0ff */
[----:B------:R0:W-:Y:S01]  /*2440*/  STL [R1+0x5c], R12 ;  /* 0x00005c0c01007387 */ /* 0x0001e20000100800 */
[----:B------:R-:W-:Y:S01]  /*2450*/  SHF.R.S32.HI R126, RZ, 0x1f, R109 ;  /* 0x0000001fff7e7819 */ /* 0x000fe2000001146d */
[----:B---3--:R-:W-:Y:S01]  /*2460*/  IMAD.X R14, R46, 0x1, R34, P2 ;  /* 0x000000012e0e7824 */ /* 0x008fe200010e0622 */
[----:B------:R-:W-:Y:S01]  /*2470*/  SHF.R.S32.HI R130, RZ, 0x1f, R121 ;  /* 0x0000001fff827819 */ /* 0x000fe20000011479 */
[----:B------:R2:W-:Y:S01]  /*2480*/  STL [R1+0x38], R13 ;  /* 0x0000380d01007387 */ /* 0x0005e20000100800 */
[----:B------:R-:W-:Y:S02]  /*2490*/  SHF.R.S32.HI R142, RZ, 0x1f, R125 ;  /* 0x0000001fff8e7819 */ /* 0x000fe4000001147d */
[----:B------:R-:W-:Y:S01]  /*24a0*/  SHF.R.S32.HI R147, RZ, 0x1f, R11 ;  /* 0x0000001fff937819 */ /* 0x000fe2000001140b */
[----:B------:R3:W-:Y:S01]  /*24b0*/  STL [R1+0x54], R14 ;  /* 0x0000540e01007387 */ /* 0x0007e20000100800 */
[----:B------:R-:W-:Y:S01]  /*24c0*/  IADD3 R11, P0, R11, UR6, RZ ;  /* 0x000000060b0b7c10 */ /* 0x000fe2000ff1e0ff */
[----:B------:R-:W-:Y:S01]  /*24d0*/  USHF.R.S32.HI UR6, URZ, 0x1f, UR4 ;  /* 0x0000001f3f067899 */ /* 0x000fe20008011404 */
[----:B0-----:R-:W-:-:S02]  /*24e0*/  IADD3 R12, P2, R9, R18, RZ ;  /* 0x00000012090c7210 */ /* 0x001fc40007f5e0ff */
[----:B------:R-:W-:Y:S01]  /*24f0*/  SHF.R.S32.HI R146, RZ, 0x1f, R32 ;  /* 0x0000001fff927819 */ /* 0x000fe20000011420 */
[----:B--2---:R-:W-:Y:S01]  /*2500*/  IMAD.X R13, R44, 0x1, R35, P6 ;  /* 0x000000012c0d7824 */ /* 0x004fe200030e0623 */
[----:B------:R-:W-:Y:S01]  /*2510*/  SHF.R.S32.HI R144, RZ, 0x1f, R129 ;  /* 0x0000001fff907819 */ /* 0x000fe20000011481 */
[----:B------:R0:W-:Y:S01]  /*2520*/  STL [R1+0x30], R12 ;  /* 0x0000300c01007387 */ /* 0x0001e20000100800 */
[----:B------:R-:W-:Y:S01]  /*2530*/  IADD3.X R6, R6, UR7, RZ, P1, !PT ;  /* 0x0000000706067c10 */ /* 0x000fe20008ffe4ff */
[----:B------:R-:W-:Y:S01]  /*2540*/  ULEA.HI UR6, UR6, UR4, URZ, 0x5 ;  /* 0x0000000406067291 */ /* 0x000fe2000f8f283f */
[----:B---3--:R-:W-:Y:S01]  /*2550*/  IADD3 R14, P6, R10, R18, RZ ;  /* 0x000000120a0e7210 */ /* 0x008fe20007fde0ff */
[----:B------:R2:W-:Y:S01]  /*2560*/  STL [R1+0x4c], R13 ;  /* 0x00004c0d01007387 */ /* 0x0005e20000100800 */
[----:B------:R-:W-:Y:S01]  /*2570*/  IADD3.X R147, R147, UR7, RZ, P0, !PT ;  /* 0x0000000793937c10 */ /* 0x000fe200087fe4ff */
[----:B------:R-:W-:Y:S01]  /*2580*/  ULDC UR7, c[0x0][0x23c] ;  /* 0x00008f0000077ab9 */ /* 0x000fe20000000800 */
[----:B------:R-:W-:Y:S01]  /*2590*/  USHF.R.S32.HI UR6, URZ, 0x5, UR6 ;  /* 0x000000053f067899 */ /* 0x000fe20008011406 */
[----:B------:R3:W-:Y:S01]  /*25a0*/  STL [R1+0x28], R14 ;  /* 0x0000280e01007387 */ /* 0x0007e20000100800 */
[----:B------:R-:W-:Y:S01]  /*25b0*/  USHF.L.U32 UR4, UR7, 0x5, URZ ;  /* 0x0000000507047899 */ /* 0x000fe2000800063f */
[----:B0-----:R-:W-:Y:S01]  /*25c0*/  IMAD.X R12, R46, 0x1, R35, P5 ;  /* 0x000000012e0c7824 */ /* 0x001fe200028e0623 */
[----:B--2---:R-:W-:-:S04]  /*25d0*/  IADD3 R13, P5, R9, R19, RZ ;  /* 0x00000013090d7210 */ /* 0x004fc80007fbe0ff */
[----:B------:R0:W-:Y:S01]  /*25e0*/  STL [R1+0x44], R12 ;  /* 0x0000440c01007387 */ /* 0x0001e20000100800 */
[----:B---3--:R-:W-:-:S03]  /*25f0*/  IMAD.X R14, R44, 0x1, R36, P4 ;  /* 0x000000012c0e7824 */ /* 0x008fc600020e0624 */
[----:B------:R2:W-:Y:S04]  /*2600*/  STL [R1+0x20], R13 ;  /* 0x0000200d01007387 */ /* 0x0005e80000100800 */
[----:B------:R3:W-:Y:S01]  /*2610*/  STL [R1+0x3c], R14 ;  /* 0x00003c0e01007387 */ /* 0x0007e20000100800 */
[----:B0-----:R-:W-:Y:S01]  /*2620*/  IADD3 R12, P4, R10, R19, RZ ;  /* 0x000000130a0c7210 */ /* 0x001fe20007f9e0ff */
[----:B--2---:R-:W-:-:S04]  /*2630*/  IMAD.X R13, R46, 0x1, R36, P3 ;  /* 0x000000012e0d7824 */ /* 0x004fc800018e0624 */
[----:B------:R0:W-:Y:S01]  /*2640*/  STL [R1+0x18], R12 ;  /* 0x0000180c01007387 */ /* 0x0001e20000100800 */
[----:B---3--:R-:W-:-:S03]  /*2650*/  IADD3 R14, P3, R9, R20, RZ ;  /* 0x00000014090e7210 */ /* 0x008fc60007f7e0ff */
[----:B------:R2:W-:Y:S04]  /*2660*/  STL [R1+0x34], R13 ;  /* 0x0000340d01007387 */ /* 0x0005e80000100800 */
[----:B------:R3:W-:Y:S01]  /*2670*/  STL [R1+0x10], R14 ;  /* 0x0000100e01007387 */ /* 0x0007e20000100800 */
[----:B0-----:R-:W-:Y:S01]  /*2680*/  IMAD.X R12, R44, 0x1, R37, P2 ;  /* 0x000000012c0c7824 */ /* 0x001fe200010e0625 */
[----:B--2---:R-:W-:-:S04]  /*2690*/  IADD3 R13, P2, R10, R20, RZ ;  /* 0x000000140a0d7210 */ /* 0x004fc80007f5e0ff */
[----:B------:R0:W-:Y:S01]  /*26a0*/  STL [R1+0x2c], R12 ;  /* 0x00002c0c01007387 */ /* 0x0001e20000100800 */
[----:B---3--:R-:W-:-:S03]  /*26b0*/  IMAD.X R14, R46, 0x1, R37, P6 ;  /* 0x000000012e0e7824 */ /* 0x008fc600030e0625 */
[----:B------:R2:W-:Y:S04]  /*26c0*/  STL [R1+0x8], R13 ;  /* 0x0000080d01007387 */ /* 0x0005e80000100800 */
[----:B------:R-:W-:Y:S01]  /*26d0*/  STL [R1+0x24], R14 ;  /* 0x0000240e01007387 */ /* 0x000fe20000100800 */
[----:B0-----:R-:W-:Y:S01]  /*26e0*/  IADD3 R12, P6, R9, R240, RZ ;  /* 0x000000f0090c7210 */ /* 0x001fe20007fde0ff */
[----:B--2---:R-:W-:-:S04]  /*26f0*/  IMAD.X R13, R44, 0x1, R38, P5 ;  /* 0x000000012c0d7824 */ /* 0x004fc800028e0626 */
[----:B------:R0:W-:Y:S01]  /*2700*/  STL [R1], R12 ;  /* 0x0000000c01007387 */ /* 0x0001e20000100800 */
[----:B------:R-:W-:Y:S01]  /*2710*/  IADD3 R240, P5, R10, R240, RZ ;  /* 0x000000f00af07210 */ /* 0x000fe20007fbe0ff */
[--C-:B------:R-:W-:Y:S02]  /*2720*/  IMAD.X R241, R44, 0x1, R239.reuse, P6 ;  /* 0x000000012cf17824 */ /* 0x100fe400030e06ef */
[----:B------:R2:W-:Y:S02]  /*2730*/  STL [R1+0x1c], R13 ;  /* 0x00001c0d01007387 */ /* 0x0005e40000100800 */
[C---:B------:R-:W-:Y:S01]  /*2740*/  IMAD.X R239, R46.reuse, 0x1, R239, P5 ;  /* 0x000000012eef7824 */ /* 0x040fe200028e06ef */
[C---:B------:R-:W-:Y:S01]  /*2750*/  IADD3 R222, P5, R9.reuse, R220, RZ ;  /* 0x000000dc09de7210 */ /* 0x040fe20007fbe0ff */
[----:B0-----:R-:W-:Y:S01]  /*2760*/  IMAD.X R12, R46, 0x1, R38, P4 ;  /* 0x000000012e0c7824 */ /* 0x001fe200020e0626 */
[----:B------:R-:W-:-:S03]  /*2770*/  IADD3 R238, P4, R9, R236, RZ ;  /* 0x000000ec09ee7210 */ /* 0x000fc60007f9e0ff */
[C---:B------:R-:W-:Y:S02]  /*2780*/  IMAD.X R221, R44.reuse, 0x1, R219, P5 ;  /* 0x000000012cdd7824 */ /* 0x040fe400028e06db */
[----:B--2---:R-:W-:Y:S01]  /*2790*/  IMAD.X R13, R44, 0x1, R39, P3 ;  /* 0x000000012c0d7824 */ /* 0x004fe200018e0627 */
[----:B------:R0:W-:Y:S01]  /*27a0*/  STL [R1+0x14], R12 ;  /* 0x0000140c01007387 */ /* 0x0001e20000100800 */
[----:B------:R-:W-:Y:S01]  /*27b0*/  IADD3 R236, P3, R10, R236, RZ ;  /* 0x000000ec0aec7210 */ /* 0x000fe20007f7e0ff */
[--C-:B------:R-:W-:Y:S01]  /*27c0*/  IMAD.X R237, R44, 0x1, R227.reuse, P4 ;  /* 0x000000012ced7824 */ /* 0x100fe200020e06e3 */
[----:B------:R-:W-:Y:S01]  /*27d0*/  IADD3 R220, P4, R10, R220, RZ ;  /* 0x000000dc0adc7210 */ /* 0x000fe20007f9e0ff */
[----:B------:R2:W-:Y:S02]  /*27e0*/  STL [R1+0xc], R13 ;  /* 0x00000c0d01007387 */ /* 0x0005e40000100800 */
[C---:B------:R-:W-:Y:S01]  /*27f0*/  IMAD.X R227, R46.reuse, 0x1, R227, P3 ;  /* 0x000000012ee37824 */ /* 0x040fe200018e06e3 */
[C---:B------:R-:W-:Y:S01]  /*2800*/  IADD3 R218, P3, R9.reuse, R208, RZ ;  /* 0x000000d009da7210 */ /* 0x040fe20007f7e0ff */
[C---:B------:R-:W-:Y:S01]  /*2810*/  IMAD.X R219, R46.reuse, 0x1, R219, P4 ;  /* 0x000000012edb7824 */ /* 0x040fe200020e06db */
[C---:B------:R-:W-:Y:S01]  /*2820*/  IADD3 R202, P4, R9.reuse, R200, RZ ;  /* 0x000000c809ca7210 */ /* 0x040fe20007f9e0ff */
[----:B0-----:R-:W-:Y:S01]  /*2830*/  IMAD.X R12, R46, 0x1, R39, P2 ;  /* 0x000000012e0c7824 */ /* 0x001fe200010e0627 */
[CC--:B------:R-:W-:Y:S01]  /*2840*/  IADD3 R226, P2, R9.reuse, R224.reuse, RZ ;  /* 0x000000e009e27210 */ /* 0x0c0fe20007f5e0ff */
[----:B------:R-:W-:Y:S01]  /*2850*/  IMAD.X R217, R44, 0x1, R207, P3 ;  /* 0x000000012cd97824 */ /* 0x000fe200018e06cf */
[----:B------:R-:W-:Y:S01]  /*2860*/  IADD3 R224, P6, R10, R224, RZ ;  /* 0x000000e00ae07210 */ /* 0x000fe20007fde0ff */
[----:B------:R-:W-:Y:S01]  /*2870*/  IMAD.X R201, R44, 0x1, R199, P4 ;  /* 0x000000012cc97824 */ /* 0x000fe200020e06c7 */
[----:B------:R-:W-:Y:S01]  /*2880*/  IADD3 R200, P3, R10, R200, RZ ;  /* 0x000000c80ac87210 */ /* 0x000fe20007f7e0ff */
[--C-:B------:R-:W-:Y:S01]  /*2890*/  IMAD.X R225, R44, 0x1, R223.reuse, P2 ;  /* 0x000000012ce17824 */ /* 0x100fe200010e06df */
[----:B------:R-:W-:Y:S01]  /*28a0*/  IADD3 R208, P2, R10, R208, RZ ;  /* 0x000000d00ad07210 */ /* 0x000fe20007f5e0ff */
[C---:B------:R-:W-:Y:S01]  /*28b0*/  IMAD.X R223, R46.reuse, 0x1, R223, P6 ;  /* 0x000000012edf7824 */ /* 0x040fe200030e06df */
[CC--:B------:R-:W-:Y:S01]  /*28c0*/  IADD3 R206, P6, R9.reuse, R204.reuse, RZ ;  /* 0x000000cc09ce7210 */ /* 0x0c0fe20007fde0ff */
[----:B------:R-:W-:Y:S01]  /*28d0*/  IMAD.X R199, R46, 0x1, R199, P3 ;  /* 0x000000012ec77824 */ /* 0x000fe200018e06c7 */
[----:B------:R-:W-:Y:S01]  /*28e0*/  IADD3 R204, P5, R10, R204, RZ ;  /* 0x000000cc0acc7210 */ /* 0x000fe20007fbe0ff */
[----:B------:R-:W-:Y:S01]  /*28f0*/  IMAD.X R207, R46, 0x1, R207, P2 ;  /* 0x000000012ecf7824 */ /* 0x000fe200010e06cf */
[CC--:B------:R-:W-:Y:S01]  /*2900*/  IADD3 R198, P2, R9.reuse, R192.reuse, RZ ;  /* 0x000000c009c67210 */ /* 0x0c0fe20007f5e0ff */
[--C-:B------:R-:W-:Y:S01]  /*2910*/  IMAD.X R205, R44, 0x1, R203.reuse, P6 ;  /* 0x000000012ccd7824 */ /* 0x100fe200030e06cb */
        /* <DEDUP_REMOVED lines=12> */
[----:B--2---:R-:W-:Y:S01]  /*29e0*/  IADD3 R13, P5, R10, R21, RZ ;  /* 0x000000150a0d7210 */ /* 0x004fe20007fbe0ff */
        /* <DEDUP_REMOVED lines=14> */
[----:B------:R0:W-:Y:S01]  /*2ad0*/  STL [R1+0x4], R12 ;  /* 0x0000040c01007387 */ /* 0x0001e20000100800 */
[----:B------:R-:W-:Y:S01]  /*2ae0*/  IADD3 R25, P2, R10, R28, RZ ;  /* 0x0000001c0a197210 */ /* 0x000fe20007f5e0ff */
[--C-:B------:R-:W-:Y:S01]  /*2af0*/  IMAD.X R28, R44, 0x1, R43.reuse, P5 ;  /* 0x000000012c1c7824 */ /* 0x100fe200028e062b */
[CC--:B------:R-:W-:Y:S01]  /*2b00*/  IADD3 R27, P6, R9.reuse, R29.reuse, RZ ;  /* 0x0000001d091b7210 */ /* 0x0c0fe20007fde0ff */
[----:B------:R-:W-:Y:S01]  /*2b10*/  IMAD.X R30, R46, 0x1, R43, P4 ;  /* 0x000000012e1e7824 */ /* 0x000fe200020e062b */
[----:B------:R-:W-:Y:S01]  /*2b20*/  IADD3 R29, P5, R10, R29, RZ ;  /* 0x0000001d0a1d7210 */ /* 0x000fe20007fbe0ff */
[C---:B------:R-:W-:Y:S01]  /*2b30*/  IMAD.X R104, R44.reuse, 0x1, R106, P3 ;  /* 0x000000012c687824 */ /* 0x040fe200018e066a */
[CC--:B------:R-:W-:Y:S01]  /*2b40*/  IADD3 R31, P4, R9.reuse, R105.reuse, RZ ;  /* 0x00000069091f7210 */ /* 0x0c0fe20007f9e0ff */
[----:B------:R-:W-:Y:S01]  /*2b50*/  IMAD.X R108, R44, 0x1, R110, P6 ;  /* 0x000000012c6c7824 */ /* 0x000fe200030e066e */
[----:B------:R-:W-:Y:S01]  /*2b60*/  IADD3 R105, P3, R10, R105, RZ ;  /* 0x000000690a697210 */ /* 0x000fe20007f7e0ff */
[C---:B------:R-:W-:Y:S01]  /*2b70*/  IMAD.X R106, R46.reuse, 0x1, R106, P2 ;  /* 0x000000012e6a7824 */ /* 0x040fe200010e066a */
[C---:B------:R-:W-:Y:S01]  /*2b80*/  IADD3 R107, P2, R9.reuse, R109, RZ ;  /* 0x0000006d096b7210 */ /* 0x040fe20007f5e0ff */
[----:B------:R-:W-:Y:S01]  /*2b90*/  IMAD.X R110, R46, 0x1, R110, P5 ;  /* 0x000000012e6e7824 */ /* 0x000fe200028e066e */
[C---:B------:R-:W-:Y:S01]  /*2ba0*/  IADD3 R111, P5, R9.reuse, R121, RZ ;  /* 0x00000079096f7210 */ /* 0x040fe20007fbe0ff */
[--C-:B------:R-:W-:Y:S01]  /*2bb0*/  IMAD.X R120, R44, 0x1, R122.reuse, P4 ;  /* 0x000000012c787824 */ /* 0x100fe200020e067a */
[----:B------:R-:W-:Y:S01]  /*2bc0*/  IADD3 R109, P6, R10, R109, RZ ;  /* 0x0000006d0a6d7210 */ /* 0x000fe20007fde0ff */
[----:B------:R-:W-:Y:S01]  /*2bd0*/  IMAD.X R122, R46, 0x1, R122, P3 ;  /* 0x000000012e7a7824 */ /* 0x000fe200018e067a */
[----:B------:R-:W-:Y:S01]  /*2be0*/  IADD3 R121, P4, R10, R121, RZ ;  /* 0x000000790a797210 */ /* 0x000fe20007f9e0ff */
[C---:B------:R-:W-:Y:S01]  /*2bf0*/  IMAD.X R124, R44.reuse, 0x1, R126, P2 ;  /* 0x000000012c7c7824 */ /* 0x040fe200010e067e */
[----:B------:R-:W-:Y:S01]  /*2c00*/  IADD3 R123, P3, R9, R125, RZ ;  /* 0x0000007d097b7210 */ /* 0x000fe20007f7e0ff */
[----:B------:R-:W-:Y:S01]  /*2c10*/  IMAD.X R128, R44, 0x1, R130, P5 ;  /* 0x000000012c807824 */ /* 0x000fe200028e0682 */
[----:B0-----:R-:W-:Y:S01]  /*2c20*/  LOP3.LUT R12, R7, 0x1f, RZ, 0xc0, !PT ;  /* 0x0000001f070c7812 */ /* 0x001fe200078ec0ff */
[C---:B------:R-:W-:Y:S01]  /*2c30*/  IMAD.X R126, R46.reuse, 0x1, R126, P6 ;  /* 0x000000012e7e7824 */ /* 0x040fe200030e067e */
[C---:B------:R-:W-:Y:S01]  /*2c40*/  IADD3 R127, P6, R9.reuse, R129, RZ ;  /* 0x00000081097f7210 */ /* 0x040fe20007fde0ff */
[----:B------:R-:W-:Y:S01]  /*2c50*/  IMAD.X R130, R46, 0x1, R130, P4 ;  /* 0x000000012e827824 */ /* 0x000fe200020e0682 */
[-C--:B------:R-:W-:Y:S01]  /*2c60*/  IADD3 R131, P4, R9, R32.reuse, RZ ;  /* 0x0000002009837210 */ /* 0x080fe20007f9e0ff */
[----:B------:R-:W-:Y:S01]  /*2c70*/  IMAD.X R132, R44, 0x1, R142, P3 ;  /* 0x000000012c847824 */ /* 0x000fe200018e068e */
[C---:B------:R-:W-:Y:S01]  /*2c80*/  IADD3 R125, P2, R10.reuse, R125, RZ ;  /* 0x0000007d0a7d7210 */ /* 0x040fe20007f5e0ff */
[----:B------:R-:W-:Y:S01]  /*2c90*/  IMAD.SHL.U32 R7, R7, 0x10, RZ ;  /* 0x0000001007077824 */ /* 0x000fe200078e00ff */
[----:B------:R-:W-:Y:S01]  /*2ca0*/  IADD3 R129, P5, R10, R129, RZ ;  /* 0x000000810a817210 */ /* 0x000fe20007fbe0ff */
[----:B------:R-:W-:Y:S01]  /*2cb0*/  IMAD.X R143, R44, 0x1, R144, P6 ;  /* 0x000000012c8f7824 */ /* 0x000fe200030e0690 */
[----:B------:R-:W-:Y:S01]  /*2cc0*/  IADD3 R133, P3, R10, R32, RZ ;  /* 0x000000200a857210 */ /* 0x000fe20007f7e0ff */
[----:B------:R-:W-:Y:S01]  /*2cd0*/  IMAD.X R145, R44, 0x1, R146, P4 ;  /* 0x000000012c917824 */ /* 0x000fe200020e0692 */
[----:B------:R0:W-:Y:S01]  /*2ce0*/  STL [R1+0x94], R7 ;  /* 0x0000940701007387 */ /* 0x0001e20000100800 */
[C---:B------:R-:W-:Y:S01]  /*2cf0*/  IMAD.X R142, R46.reuse, 0x1, R142, P2 ;  /* 0x000000012e8e7824 */ /* 0x040fe200010e068e */
[----:B------:R-:W-:Y:S01]  /*2d00*/  CS2R R44, SRZ ;  /* 0x00000000002c7805 */ /* 0x000fe2000001ff00 */
[C---:B------:R-:W-:Y:S01]  /*2d10*/  IMAD.X R144, R46.reuse, 0x1, R144, P5 ;  /* 0x000000012e907824 */ /* 0x040fe200028e0690 */
[----:B------:R-:W-:Y:S01]  /*2d20*/  CS2R R40, SRZ ;  /* 0x0000000000287805 */ /* 0x000fe2000001ff00 */
[----:B------:R-:W-:Y:S01]  /*2d30*/  IMAD.X R146, R46, 0x1, R146, P3 ;  /* 0x000000012e927824 */ /* 0x000fe200018e0692 */
[----:B------:R-:W-:-:S02]  /*2d40*/  CS2R R46, SRZ ;  /* 0x00000000002e7805 */ /* 0x000fc4000001ff00 */
[----:B------:R-:W-:Y:S01]  /*2d50*/  CS2R R42, SRZ ;  /* 0x00000000002a7805 */ /* 0x000fe2000001ff00 */
[----:B0-----:R-:W-:Y:S02]  /*2d60*/  IMAD R7, R12, UR7, RZ ;  /* 0x000000070c077c24 */ /* 0x001fe4000f8e02ff */
[----:B-1----:R-:W-:-:S07]  /*2d70*/  IMAD.U32 R12, RZ, RZ, UR38 ;  /* 0x00000026ff0c7e24 */ /* 0x002fce000f8e00ff */
.L_x_2:
[----:B------:R-:W2:Y:S04]  /*2d80*/  LDL R138, [R1] ;  /* 0x00000000018a7983 */ /* 0x000ea80000100800 */
[----:B------:R-:W3:Y:S04]  /*2d90*/  LDL R228, [R1+0x8] ;  /* 0x0000080001e47983 */ /* 0x000ee80000100800 */
[----:B------:R-:W4:Y:S04]  /*2da0*/  LDL R231, [R1+0x10] ;  /* 0x0000100001e77983 */ /* 0x000f280000100800 */
[----:B------:R-:W5:Y:S04]  /*2db0*/  LDL R216, [R1+0x4] ;  /* 0x0000040001d87983 */ /* 0x000f680000100800 */
[----:B------:R-:W5:Y:S01]  /*2dc0*/  LDL R215, [R1+0xc] ;  /* 0x00000c0001d77983 */ /* 0x000f620000100800 */
[----:B------:R-:W-:-:S02]  /*2dd0*/  ISETP.GT.AND P2, PT, R8, RZ, PT ;  /* 0x000000ff0800720c */ /* 0x000fc40003f44270 */
[----:B------:R-:W-:Y:S01]  /*2de0*/  SHF.R.S32.HI R35, RZ, 0x1f, R10 ;  /* 0x0000001fff237819 */ /* 0x000fe2000001140a */
[----:B------:R-:W5:Y:S01]  /*2df0*/  LDL R230, [R1+0x18] ;  /* 0x0000180001e67983 */ /* 0x000f620000100800 */
[-C--:B------:R-:W-:Y:S02]  /*2e00*/  IADD3 R36, P1, R10, R12.reuse, RZ ;  /* 0x0000000c0a247210 */ /* 0x080fe40007f3e0ff */
[----:B------:R-:W-:Y:S01]  /*2e10*/  SHF.R.S32.HI R33, RZ, 0x1f, R9 ;  /* 0x0000001fff217819 */ /* 0x000fe20000011409 */
[----:B------:R-:W5:Y:S01]  /*2e20*/  LDL R139, [R1+0x14] ;  /* 0x00001400018b7983 */ /* 0x000f620000100800 */
[----:B------:R-:W-:Y:S01]  /*2e30*/  IADD3 R34, P0, R9, R12, RZ ;  /* 0x0000000c09227210 */ /* 0x000fe20007f1e0ff */
[----:B------:R-:W-:Y:S01]  /*2e40*/  IMAD.X R37, R35, 0x1, R148, P1 ;  /* 0x0000000123257824 */ /* 0x000fe200008e0694 */
[----:B------:R-:W-:Y:S01]  /*2e50*/  PRMT R32, RZ, 0x7610, R32 ;  /* 0x00007610ff207816 */ /* 0x000fe20000000020 */
[----:B------:R-:W5:Y:S01]  /*2e60*/  LDL R234, [R1+0x24] ;  /* 0x0000240001ea7983 */ /* 0x000f620000100800 */
[----:B------:R-:W-:Y:S01]  /*2e70*/  ISETP.GT.AND P3, PT, R8, 0x1, PT ;  /* 0x000000010800780c */ /* 0x000fe20003f64270 */
[----:B------:R-:W-:Y:S01]  /*2e80*/  IMAD.X R35, R33, 0x1, R148, P0 ;  /* 0x0000000121237824 */ /* 0x000fe200000e0694 */
[----:B------:R-:W-:Y:S01]  /*2e90*/  PRMT R33, RZ, 0x7610, R33 ;  /* 0x00007610ff217816 */ /* 0x000fe20000000021 */
[----:B------:R-:W5:Y:S01]  /*2ea0*/  LDL R229, [R1+0x30] ;  /* 0x0000300001e57983 */ /* 0x000f620000100800 */
[----:B------:R-:W-:-:S03]  /*2eb0*/  IADD3 R38, P1, R12, R133, RZ ;  /* 0x000000850c267210 */ /* 0x000fc60007f3e0ff */
[----:B------:R0:W5:Y:S02]  /*2ec0*/  @P2 LDG.E.U8 R32, desc[UR8][R36.64] ;  /* 0x0000000824202981 */ /* 0x000164000c1e1100 */
[----:B------:R-:W-:Y:S02]  /*2ed0*/  IMAD.X R39, R148, 0x1, R146, P1 ;  /* 0x0000000194277824 */ /* 0x000fe400008e0692 */
[----:B------:R1:W5:Y:S01]  /*2ee0*/  @P2 LDG.E.U8 R33, desc[UR8][R34.64] ;  /* 0x0000000822212981 */ /* 0x000362000c1e1100 */
[----:B------:R-:W-:Y:S02]  /*2ef0*/  ISETP.GT.AND P2, PT, R8, 0x2, PT ;  /* 0x000000020800780c */ /* 0x000fe40003f44270 */
[----:B------:R-:W-:Y:S01]  /*2f00*/  PRMT R141, RZ, 0x7610, R141 ;  /* 0x00007610ff8d7816 */ /* 0x000fe2000000008d */
[----:B------:R-:W5:Y:S01]  /*2f10*/  LDL R242, [R1+0x20] ;  /* 0x0000200001f27983 */ /* 0x000f620000100800 */
[----:B0-----:R-:W-:Y:S02]  /*2f20*/  IADD3 R36, P0, R12, R131, RZ ;  /* 0x000000830c247210 */ /* 0x001fe40007f1e0ff */
[----:B------:R-:W-:Y:S01]  /*2f30*/  PRMT R140, RZ, 0x7610, R140 ;  /* 0x00007610ff8c7816 */ /* 0x000fe2000000008c */
[----:B------:R-:W5:Y:S01]  /*2f40*/  LDL R235, [R1+0x1c] ;  /* 0x00001c0001eb7983 */ /* 0x000f620000100800 */
[----:B-1----:R-:W-:Y:S01]  /*2f50*/  PRMT R34, RZ, 0x7610, R34 ;  /* 0x00007610ff227816 */ /* 0x002fe20000000022 */
        /* <DEDUP_REMOVED lines=25> */
[----:B-1----:R-:W-:-:S03]  /*30f0*/  PRMT R38, RZ, 0x7610, R38 ;  /* 0x00007610ff267816 */ /* 0x002fc60000000026 */
[----:B------:R-:W-:Y:S01]  /*3100*/  IMAD.X R113, R148, 0x1, R132, P0 ;  /* 0x0000000194717824 */ /* 0x000fe200000e0684 */
[----:B------:R-:W-:Y:S02]  /*3110*/  PRMT R39, RZ, 0x7610, R39 ;  /* 0x00007610ff277816 */ /* 0x000fe40000000027 */
[----:B------:R-:W-:Y:S01]  /*3120*/  IADD3 R116, P1, R12, R121, RZ ;  /* 0x000000790c747210 */ /* 0x000fe20007f3e0ff */
[----:B------:R0:W5:Y:S04]  /*3130*/  @P3 LDG.E.U8 R38, desc[UR8][R114.64] ;  /* 0x0000000872263981 */ /* 0x000168000c1e1100 */
[----:B------:R1:W5:Y:S01]  /*3140*/  @P3 LDG.E.U8 R39, desc[UR8][R112.64] ;  /* 0x0000000870273981 */ /* 0x000362000c1e1100 */
[----:B------:R-:W-:Y:S01]  /*3150*/  IMAD.X R117, R148, 0x1, R130, P1 ;  /* 0x0000000194757824 */ /* 0x000fe200008e0682 */
[----:B------:R-:W-:-:S02]  /*3160*/  ISETP.GT.AND P3, PT, R8, 0x5, PT ;  /* 0x000000050800780c */ /* 0x000fc40003f64270 */
        /* <DEDUP_REMOVED lines=26> */
[----:B0-----:R-:W-:-:S02]  /*3310*/  IADD3 R134, P1, R12, R29, RZ ;  /* 0x0000001d0c867210 */ /* 0x001fc40007f3e0ff */
[----:B-1----:R-:W-:-:S03]  /*3320*/  PRMT R119, RZ, 0x7610, R119 ;  /* 0x00007610ff777816 */ /* 0x002fc60000000077 */
[----:B------:R-:W-:Y:S01]  /*3330*/  IMAD.X R135, R148, 0x1, R110, P1 ;  /* 0x0000000194877824 */ /* 0x000fe200008e066e */
[----:B------:R-:W-:Y:S02]  /*3340*/  PRMT R118, RZ, 0x7610, R118 ;  /* 0x00007610ff767816 */ /* 0x000fe40000000076 */
[----:B------:R-:W-:Y:S01]  /*3350*/  ISETP.GT.AND P2, PT, R8, 0x8, PT ;  /* 0x000000080800780c */ /* 0x000fe20003f44270 */
[----:B------:R0:W5:Y:S04]  /*3360*/  @P3 LDG.E.U8 R119, desc[UR8][R136.64] ;  /* 0x0000000888773981 */ /* 0x000168000c1e1100 */
[----:B------:R1:W5:Y:S01]  /*3370*/  @P3 LDG.E.U8 R118, desc[UR8][R134.64] ;  /* 0x0000000886763981 */ /* 0x000362000c1e1100 */
[C---:B0-----:R-:W-:Y:S02]  /*3380*/  IADD3 R136, P0, R12.reuse, R23, RZ ;  /* 0x000000170c887210 */ /* 0x041fe40007f1e0ff */
[----:B-1----:R-:W-:-:S03]  /*3390*/  IADD3 R134, P1, R12, R25, RZ ;  /* 0x000000190c867210 */ /* 0x002fc60007f3e0ff */
[----:B------:R-:W-:Y:S01]  /*33a0*/  IMAD.X R137, R148, 0x1, R104, P0 ;  /* 0x0000000194897824 */ /* 0x000fe200000e0668 */
[----:B------:R-:W-:Y:S01]  /*33b0*/  ISETP.GT.AND P3, PT, R8, 0x9, PT ;  /* 0x000000090800780c */ /* 0x000fe20003f64270 */
[----:B------:R-:W-:-:S03]  /*33c0*/  IMAD.X R135, R148, 0x1, R106, P1 ;  /* 0x0000000194877824 */ /* 0x000fc600008e066a */
        /* <DEDUP_REMOVED lines=9> */
[----:B------:R-:W-:Y:S02]  /*3460*/  PRMT R151, RZ, 0x7610, R151 ;  /* 0x00007610ff977816 */ /* 0x000fe40000000097 */
        /* <DEDUP_REMOVED lines=10> */
[C---:B------:R-:W-:Y:S01]  /*3510*/  IMAD.X R137, R148.reuse, 0x1, R20, P0 ;  /* 0x0000000194897824 */ /* 0x040fe200000e0614 */
[----:B------:R-:W-:Y:S01]  /*3520*/  PRMT R153, RZ, 0x7610, R153 ;  /* 0x00007610ff997816 */ /* 0x000fe20000000099 */
[----:B------:R-:W-:Y:S01]  /*3530*/  IMAD.X R135, R148, 0x1, R22, P1 ;  /* 0x0000000194877824 */ /* 0x000fe200008e0616 */
[----:B------:R-:W-:Y:S02]  /*3540*/  ISETP.GT.AND P2, PT, R8, 0xc, PT ;  /* 0x0000000c0800780c */ /* 0x000fe40003f44270 */
[----:B------:R0:W5:Y:S04]  /*3550*/  @P3 LDG.E.U8 R154, desc[UR8][R136.64] ;  /* 0x00000008889a3981 */ /* 0x000168000c1e1100 */
[----:B------:R1:W5:Y:S01]  /*3560*/  @P3 LDG.E.U8 R153, desc[UR8][R134.64] ;  /* 0x0000000886993981 */ /* 0x000362000c1e1100 */
[----:B------:R-:W-:-:S02]  /*3570*/  PRMT R156, RZ, 0x7610, R156 ;  /* 0x00007610ff9c7816 */ /* 0x000fc4000000009c */
        /* <DEDUP_REMOVED lines=90> */
[C---:B--2---:R-:W-:Y:S02]  /*3b20*/  IADD3 R136, P0, R12.reuse, R138, RZ ;  /* 0x0000008a0c887210 */ /* 0x044fe40007f1e0ff */
[----:B------:R-:W2:Y:S01]  /*3b30*/  LDL R138, [R1+0x28] ;  /* 0x00002800018a7983 */ /* 0x000ea20000100800 */
[----:B0-----:R-:W-:-:S05]  /*3b40*/  IADD3 R134, P1, R12, R240, RZ ;  /* 0x000000f00c867210 */ /* 0x001fca0007f3e0ff */
[C---:B------:R-:W-:Y:S01]  /*3b50*/  IMAD.X R135, R148.reuse, 0x1, R239, P1 ;  /* 0x0000000194877824 */ /* 0x040fe200008e06ef */
[----:B------:R-:W-:Y:S01]  /*3b60*/  PRMT R184, RZ, 0x7610, R184 ;  /* 0x00007610ffb87816 */ /* 0x000fe200000000b8 */
[----:B------:R-:W-:-:S03]  /*3b70*/  IMAD.X R137, R148, 0x1, R241, P0 ;  /* 0x0000000194897824 */ /* 0x000fc600000e06f1 */
[----:B------:R3:W2:Y:S04]  /*3b80*/  @P2 LDG.E.U8 R183, desc[UR8][R134.64] ;  /* 0x0000000886b72981 */ /* 0x0006a8000c1e1100 */
[----:B------:R4:W2:Y:S01]  /*3b90*/  @P2 LDG.E.U8 R184, desc[UR8][R136.64] ;  /* 0x0000000888b82981 */ /* 0x0008a2000c1e1100 */
[----:B---3--:R-:W-:-:S03]  /*3ba0*/  IADD3 R134, P1, R12, R228, RZ ;  /* 0x000000e40c867210 */ /* 0x008fc60007f3e0ff */
[----:B------:R-:W3:Y:S01]  /*3bb0*/  LDL R228, [R1+0x2c] ;  /* 0x00002c0001e47983 */ /* 0x000ee20000100800 */
[----:B----4-:R-:W-:Y:S01]  /*3bc0*/  IADD3 R136, P0, R12, R231, RZ ;  /* 0x000000e70c887210 */ /* 0x010fe20007f1e0ff */
[----:B-----5:R-:W-:Y:S01]  /*3bd0*/  IMAD.X R135, R148, 0x1, R216, P1 ;  /* 0x0000000194877824 */ /* 0x020fe200008e06d8 */
[----:B------:R-:W-:Y:S01]  /*3be0*/  ISETP.GT.AND P3, PT, R8, 0x17, PT ;  /* 0x000000170800780c */ /* 0x000fe20003f64270 */
[----:B------:R-:W4:Y:S02]  /*3bf0*/  LDL R216, [R1+0x40] ;  /* 0x0000400001d87983 */ /* 0x000f240000100800 */
[----:B------:R-:W-:Y:S02]  /*3c00*/  IMAD.X R137, R148, 0x1, R215, P0 ;  /* 0x0000000194897824 */ /* 0x000fe400000e06d7 */
[----:B------:R-:W5:Y:S01]  /*3c10*/  LDL R215, [R1+0x3c] ;  /* 0x00003c0001d77983 */ /* 0x000f620000100800 */
[----:B------:R-:W-:Y:S02]  /*3c20*/  PRMT R185, RZ, 0x7610, R185 ;  /* 0x00007610ffb97816 */ /* 0x000fe400000000b9 */
[C---:B------:R-:W-:Y:S01]  /*3c30*/  ISETP.GT.AND P4, PT, R8.reuse, 0x18, PT ;  /* 0x000000180800780c */ /* 0x040fe20003f84270 */
[----:B------:R-:W5:Y:S04]  /*3c40*/  LDL R231, [R1+0x48] ;  /* 0x0000480001e77983 */ /* 0x000f680000100800 */
[----:B------:R0:W5:Y:S01]  /*3c50*/  @P3 LDG.E.U8 R185, desc[UR8][R134.64] ;  /* 0x0000000886b93981 */ /* 0x000162000c1e1100 */
[----:B------:R-:W-:-:S02]  /*3c60*/  ISETP.GT.AND P0, PT, R8, 0x19, PT ;  /* 0x000000190800780c */ /* 0x000fc40003f04270 */
[----:B------:R-:W-:Y:S02]  /*3c70*/  PRMT R187, RZ, 0x7610, R187 ;  /* 0x00007610ffbb7816 */ /* 0x000fe400000000bb */
[----:B0-----:R-:W-:Y:S02]  /*3c80*/  IADD3 R134, P1, R12, R230, RZ ;  /* 0x000000e60c867210 */ /* 0x001fe40007f3e0ff */
[----:B------:R-:W5:Y:S03]  /*3c90*/  LDL R230, [R1+0x44] ;  /* 0x0000440001e67983 */ /* 0x000f660000100800 */
[----:B------:R-:W-:Y:S01]  /*3ca0*/  IMAD.X R135, R148, 0x1, R139, P1 ;  /* 0x0000000194877824 */ /* 0x000fe200008e068b */
[----:B------:R-:W-:-:S04]  /*3cb0*/  PRMT R193, RZ, 0x7610, R193 ;  /* 0x00007610ffc17816 */ /* 0x000fc800000000c1 */
[----:B------:R0:W5:Y:S01]  /*3cc0*/  @P4 LDG.E.U8 R187, desc[UR8][R134.64] ;  /* 0x0000000886bb4981 */ /* 0x000162000c1e1100 */
[----:B--2---:R-:W-:-:S05]  /*3cd0*/  IADD3 R138, P1, R12, R138, RZ ;  /* 0x0000008a0c8a7210 */ /* 0x004fca0007f3e0ff */
[----:B------:R-:W-:Y:S01]  /*3ce0*/  IMAD.X R139, R148, 0x1, R234, P1 ;  /* 0x00000001948b7824 */ /* 0x000fe200008e06ea */
[----:B0-----:R-:W-:Y:S01]  /*3cf0*/  IADD3 R134, P1, R12, R229, RZ ;  /* 0x000000e50c867210 */ /* 0x001fe20007f3e0ff */
[----:B------:R-:W2:Y:S04]  /*3d00*/  LDL R234, [R1+0x6c] ;  /* 0x00006c0001ea7983 */ /* 0x000ea80000100800 */
[----:B------:R-:W2:Y:S04]  /*3d10*/  LDL R229, [R1+0x50] ;  /* 0x0000500001e57983 */ /* 0x000ea80000100800 */
[----:B------:R0:W2:Y:S01]  /*3d20*/  @P0 LDG.E.U8 R193, desc[UR8][R138.64] ;  /* 0x000000088ac10981 */ /* 0x0000a2000c1e1100 */
[----:B---3--:R-:W-:Y:S01]  /*3d30*/  IMAD.X R135, R148, 0x1, R228, P1 ;  /* 0x0000000194877824 */ /* 0x008fe200008e06e4 */
[----:B0-----:R-:W-:-:S02]  /*3d40*/  PRMT R138, RZ, 0x7610, R138 ;  /* 0x00007610ff8a7816 */ /* 0x001fc4000000008a */
[----:B------:R-:W3:Y:S04]  /*3d50*/  LDL R228, [R1+0x4c] ;  /* 0x00004c0001e47983 */ /* 0x000ee80000100800 */
[----:B------:R4:W3:Y:S02]  /*3d60*/  @P0 LDG.E.U8 R138, desc[UR8][R134.64] ;  /* 0x00000008868a0981 */ /* 0x0008e4000c1e1100 */
[----:B----4-:R-:W-:Y:S02]  /*3d70*/  IADD3 R134, P0, R12, R216, RZ ;  /* 0x000000d80c867210 */ /* 0x010fe40007f1e0ff */
[----:B------:R-:W4:Y:S03]  /*3d80*/  LDL R216, [R1+0x58] ;  /* 0x0000580001d87983 */ /* 0x000f260000100800 */
[----:B-----5:R-:W-:-:S02]  /*3d90*/  IMAD.X R135, R148, 0x1, R215, P0 ;  /* 0x0000000194877824 */ /* 0x020fc400000e06d7 */
[----:B------:R-:W5:Y:S01]  /*3da0*/  LDL R215, [R1+0x54] ;  /* 0x0000540001d77983 */ /* 0x000f620000100800 */
[----:B------:R-:W-:-:S06]  /*3db0*/  PRMT R186, RZ, 0x7610, R186 ;  /* 0x00007610ffba7816 */ /* 0x000fcc00000000ba */
[----:B------:R0:W5:Y:S01]  /*3dc0*/  @P3 LDG.E.U8 R186, desc[UR8][R136.64] ;  /* 0x0000000888ba3981 */ /* 0x000162000c1e1100 */
[----:B------:R-:W-:Y:S02]  /*3dd0*/  PRMT R188, RZ, 0x7610, R188 ;  /* 0x00007610ffbc7816 */ /* 0x000fe400000000bc */
[----:B0-----:R-:W-:Y:S02]  /*3de0*/  IADD3 R136, P2, R12, R242, RZ ;  /* 0x000000f20c887210 */ /* 0x001fe40007f5e0ff */
[----:B------:R-:W5:Y:S03]  /*3df0*/  LDL R242, [R1+0x64] ;  /* 0x0000640001f27983 */ /* 0x000f660000100800 */
[----:B------:R-:W-:Y:S02]  /*3e00*/  IMAD.X R137, R148, 0x1, R235, P2 ;  /* 0x0000000194897824 */ /* 0x000fe400010e06eb */
[----:B------:R-:W5:Y:S01]  /*3e10*/  LDL R235, [R1+0x70] ;  /* 0x0000700001eb7983 */ /* 0x000f620000100800 */
[----:B------:R-:W-:-:S03]  /*3e20*/  ISETP.GT.AND P2, PT, R8, 0x1a, PT ;  /* 0x0000001a0800780c */ /* 0x000fc60003f44270 */
[----:B------:R0:W5:Y:S01]  /*3e30*/  @P4 LDG.E.U8 R188, desc[UR8][R136.64] ;  /* 0x0000000888bc4981 */ /* 0x000162000c1e1100 */
[----:B------:R-:W-:Y:S02]  /*3e40*/  PRMT R139, RZ, 0x7610, R139 ;  /* 0x00007610ff8b7816 */ /* 0x000fe4000000008b */
[----:B0-----:R-:W-:Y:S02]  /*3e50*/  IADD3 R136, P1, R12, R233, RZ ;  /* 0x000000e90c887210 */ /* 0x001fe40007f3e0ff */
[----:B------:R-:W5:Y:S03]  /*3e60*/  LDL R233, [R1+0x78] ;  /* 0x0000780001e97983 */ /* 0x000f660000100800 */
[----:B------:R-:W-:Y:S02]  /*3e70*/  IMAD.X R137, R148, 0x1, R232, P1 ;  /* 0x0000000194897824 */ /* 0x000fe400008e06e8 */
[----:B------:R-:W5:Y:S04]  /*3e80*/  LDL R232, [R1+0x74] ;  /* 0x0000740001e87983 */ /* 0x000f680000100800 */
[----:B------:R0:W5:Y:S01]  /*3e90*/  @P2 LDG.E.U8 R139, desc[UR8][R136.64] ;  /* 0x00000008888b2981 */ /* 0x000162000c1e1100 */
[----:B------:R-:W-:-:S02]  /*3ea0*/  ISETP.GT.AND P1, PT, R8, 0x1b, PT ;  /* 0x0000001b0800780c */ /* 0x000fc40003f24270 */
[----:B0-----:R-:W-:-:S06]  /*3eb0*/  PRMT R136, RZ, 0x7610, R136 ;  /* 0x00007610ff887816 */ /* 0x001fcc0000000088 */
[----:B------:R0:W5:Y:S01]  /*3ec0*/  @P2 LDG.E.U8 R136, desc[UR8][R134.64] ;  /* 0x0000000886882981 */ /* 0x000162000c1e1100 */
[----:B------:R-:W-:Y:S02]  /*3ed0*/  PRMT R137, RZ, 0x7610, R137 ;  /* 0x00007610ff897816 */ /* 0x000fe40000000089 */
[----:B0-----:R-:W-:Y:S02]  /*3ee0*/  IADD3 R134, P0, R12, R231, RZ ;  /* 0x000000e70c867210 */ /* 0x001fe40007f1e0ff */
[----:B------:R-:W5:Y:S03]  /*3ef0*/  LDL R231, [R1+0x80] ;  /* 0x0000800001e77983 */ /* 0x000f660000100800 */
[----:B------:R-:W-:Y:S02]  /*3f00*/  IMAD.X R135, R148, 0x1, R230, P0 ;  /* 0x0000000194877824 */ /* 0x000fe400000e06e6 */
[----:B------:R-:W5:Y:S04]  /*3f10*/  LDL R230, [R1+0x7c] ;  /* 0x00007c0001e67983 */ /* 0x000f680000100800 */
[----:B------:R2:W5:Y:S01]  /*3f20*/  @P1 LDG.E.U8 R137, desc[UR8][R134.64] ;  /* 0x0000000886891981 */ /* 0x000562000c1e1100 */
[----:B------:R-:W-:-:S02]  /*3f30*/  PRMT R194, RZ, 0x7610, R194 ;  /* 0x00007610ffc27816 */ /* 0x000fc400000000c2 */
[----:B--2---:R-:W-:Y:S02]  /*3f40*/  IADD3 R134, P0, R12, R229, RZ ;  /* 0x000000e50c867210 */ /* 0x004fe40007f1e0ff */
[----:B------:R-:W2:Y:S03]  /*3f50*/  LDL R229, [R1+0x88] ;  /* 0x0000880001e57983 */ /* 0x000ea60000100800 */
[----:B---3--:R-:W-:Y:S02]  /*3f60*/  IMAD.X R135, R148, 0x1, R228, P0 ;  /* 0x0000000194877824 */ /* 0x008fe400000e06e4 */
[----:B------:R-:W3:Y:S04]  /*3f70*/  LDL R228, [R1+0x84] ;  /* 0x0000840001e47983 */ /* 0x000ee80000100800 */
[----:B------:R4:W3:Y:S02]  /*3f80*/  @P1 LDG.E.U8 R194, desc[UR8][R134.64] ;  /* 0x0000000886c21981 */ /* 0x0008e4000c1e1100 */
[----:B----4-:R-:W-:-:S02]  /*3f90*/  IADD3 R134, P0, R12, R216, RZ ;  /* 0x000000d80c867210 */ /* 0x010fc40007f1e0ff */
[----:B------:R-:W4:Y:S03]  /*3fa0*/  LDL R216, [R1+0x90] ;  /* 0x0000900001d87983 */ /* 0x000f260000100800 */
[----:B-----5:R-:W-:Y:S02]  /*3fb0*/  IMAD.X R135, R148, 0x1, R215, P0 ;  /* 0x0000000194877824 */ /* 0x020fe400000e06d7 */
[----:B------:R-:W5:Y:S01]  /*3fc0*/  LDL R215, [R1+0x8c] ;  /* 0x00008c0001d77983 */ /* 0x000f620000100800 */
[----:B------:R-:W-:Y:S02]  /*3fd0*/  ISETP.GT.AND P1, PT, R8, 0x1c, PT ;  /* 0x0000001c0800780c */ /* 0x000fe40003f24270 */
[----:B------:R-:W-:Y:S02]  /*3fe0*/  PRMT R195, RZ, 0x7610, R195 ;  /* 0x00007610ffc37816 */ /* 0x000fe400000000c3 */
[----:B------:R-:W-:-:S09]  /*3ff0*/  PRMT R196, RZ, 0x7610, R196 ;  /* 0x00007610ffc47816 */ /* 0x000fd200000000c4 */
[----:B------:R0:W5:Y:S02]  /*4000*/  @P1 LDG.E.U8 R195, desc[UR8][R134.64] ;  /* 0x0000000886c31981 */ /* 0x000164000c1e1100 */
[----:B0-----:R-:W-:-:S05]  /*4010*/  IADD3 R134, P0, R12, R245, RZ ;  /* 0x000000f50c867210 */ /* 0x001fca0007f1e0ff */
[----:B------:R-:W-:-:S05]  /*4020*/  IMAD.X R135, R148, 0x1, R244, P0 ;  /* 0x0000000194877824 */ /* 0x000fca00000e06f4 */
[----:B------:R0:W5:Y:S01]  /*4030*/  @P1 LDG.E.U8 R196, desc[UR8][R134.64] ;  /* 0x0000000886c41981 */ /* 0x000162000c1e1100 */
[----:B------:R-:W-:Y:S02]  /*4040*/  ISETP.GT.AND P1, PT, R8, 0x1d, PT ;  /* 0x0000001d0800780c */ /* 0x000fe40003f24270 */
[----:B------:R-:W-:Y:S02]  /*4050*/  PRMT R209, RZ, 0x7610, R209 ;  /* 0x00007610ffd17816 */ /* 0x000fe400000000d1 */
[----:B0-----:R-:W-:-:S05]  /*4060*/  IADD3 R134, P0, R12, R243, RZ ;  /* 0x000000f30c867210 */ /* 0x001fca0007f1e0ff */
[----:B------:R-:W-:-:S05]  /*4070*/  IMAD.X R135, R148, 0x1, R242, P0 ;  /* 0x0000000194877824 */ /* 0x000fca00000e06f2 */
[----:B------:R0:W5:Y:S01]  /*4080*/  @P1 LDG.E.U8 R209, desc[UR8][R134.64] ;  /* 0x0000000886d11981 */ /* 0x000162000c1e1100 */
[----:B------:R-:W-:Y:S02]  /*4090*/  PRMT R210, RZ, 0x7610, R210 ;  /* 0x00007610ffd27816 */ /* 0x000fe400000000d2 */
        /* <DEDUP_REMOVED lines=14> */
[----:B------:R-:W-:Y:S02]  /*4180*/  PRMT R214, RZ, 0x7610, R214 ;  /* 0x00007610ffd67816 */ /* 0x000fe400000000d6 */
[----:B--2---:R-:W-:-:S05]  /*4190*/  IADD3 R134, P0, R12, R229, RZ ;  /* 0x000000e50c867210 */ /* 0x004fca0007f1e0ff */
[----:B---3--:R-:W-:-:S05]  /*41a0*/  IMAD.X R135, R148, 0x1, R228, P0 ;  /* 0x0000000194877824 */ /* 0x008fca00000e06e4 */
[----:B------:R4:W2:Y:S02]  /*41b0*/  @P1 LDG.E.U8 R213, desc[UR8][R134.64] ;  /* 0x0000000886d51981 */ /* 0x0008a4000c1e1100 */
[----:B----4-:R-:W-:-:S05]  /*41c0*/  IADD3 R134, P0, R12, R216, RZ ;  /* 0x000000d80c867210 */ /* 0x010fca0007f1e0ff */
[----:B-----5:R-:W-:-:S05]  /*41d0*/  IMAD.X R135, R148, 0x1, R215, P0 ;  /* 0x0000000194877824 */ /* 0x020fca00000e06d7 */
[----:B------:R0:W3:Y:S01]  /*41e0*/  @P1 LDG.E.U8 R214, desc[UR8][R134.64] ;  /* 0x0000000886d61981 */ /* 0x0000e2000c1e1100 */
[----:B------:R-:W1:Y:S01]  /*41f0*/  S2R R215, SR_TID.X ;  /* 0x0000000000d77919 */ /* 0x000e620000002100 */
[----:B------:R-:W-:Y:S01]  /*4200*/  BAR.SYNC.DEFER_BLOCKING 0x0 ;  /* 0x0000000000007b1d */ /* 0x000fe20000010000 */
[----:B0-----:R-:W-:-:S05]  /*4210*/  LOP3.LUT R134, R0, 0x10, RZ, 0x3c, !PT ;  /* 0x0000001000867812 */ /* 0x001fca00078e3cff */
[----:B------:R0:W-:Y:S04]  /*4220*/  STS.U8 [R0+UR5], R32 ;  /* 0x0000002000007988 */ /* 0x0001e80008000005 */
[----:B------:R1:W-:Y:S01]  /*4230*/  STS.U8 [R0+UR5+0x40], R33 ;  /* 0x0000402100007988 */ /* 0x0003e20008000005 */
[C---:B0-----:R-:W-:Y:S02]  /*4240*/  LOP3.LUT R32, R0.reuse, 0x8, RZ, 0x3c, !PT ;  /* 0x0000000800207812 */ /* 0x041fe400078e3cff */
[----:B-1----:R-:W-:Y:S01]  /*4250*/  LOP3.LUT R33, R215, 0x1f, RZ, 0xc0, !PT ;  /* 0x0000001fd7217812 */ /* 0x002fe200078ec0ff */
[----:B------:R-:W-:Y:S03]  /*4260*/  STS.U8 [R0+UR5+0x440], R140 ;  /* 0x0004408c00007988 */ /* 0x000fe60008000005 */
[----:B------:R-:W-:Y:S01]  /*4270*/  ISETP.GE.AND P0, PT, R33, R8, PT ;  /* 0x000000082100720c */ /* 0x000fe20003f06270 */
[----:B------:R-:W-:Y:S01]  /*4280*/  STS.U8 [R0+UR5+0x400], R141 ;  /* 0x0004008d00007988 */ /* 0x000fe20008000005 */
[----:B------:R-:W-:-:S03]  /*4290*/  LOP3.LUT R33, R0, 0x18, RZ, 0x3c, !PT ;  /* 0x0000001800217812 */ /* 0x000fc600078e3cff */
[----:B------:R-:W-:Y:S04]  /*42a0*/  STS.U8 [R0+UR5+0x800], R163 ;  /* 0x000800a300007988 */ /* 0x000fe80008000005 */
[----:B------:R-:W-:Y:S04]  /*42b0*/  STS.U8 [R0+UR5+0x840], R164 ;  /* 0x000840a400007988 */ /* 0x000fe80008000005 */
[----:B------:R-:W-:Y:S04]  /*42c0*/  STS.U8 [R0+UR5+0xc40], R187 ;  /* 0x000c40bb00007988 */ /* 0x000fe80008000005 */
[----:B------:R-:W-:Y:S04]  /*42d0*/  STS.U8 [R0+UR5+0xc00], R188 ;  /* 0x000c00bc00007988 */ /* 0x000fe80008000005 */
[----:B------:R0:W-:Y:S04]  /*42e0*/  STS.U8 [R32+UR5+0x80], R34 ;  /* 0x0000802220007988 */ /* 0x0001e80008000005 */
[----:B------:R-:W-:Y:S04]  /*42f0*/  STS.U8 [R32+UR5+0xc0], R35 ;  /* 0x0000c02320007988 */ /* 0x000fe80008000005 */
[----:B------:R-:W-:Y:S04]  /*4300*/  STS.U8 [R32+UR5+0x4c0], R149 ;  /* 0x0004c09520007988 */ /* 0x000fe80008000005 */
[----:B------:R-:W-:Y:S04]  /*4310*/  STS.U8 [R32+UR5+0x480], R150 ;  /* 0x0004809620007988 */ /* 0x000fe80008000005 */
[----:B------:R-:W-:Y:S04]  /*4320*/  STS.U8 [R32+UR5+0x880], R165 ;  /* 0x000880a520007988 */ /* 0x000fe80008000005 */
[----:B------:R-:W-:Y:S04]  /*4330*/  STS.U8 [R32+UR5+0x8c0], R166 ;  /* 0x0008c0a620007988 */ /* 0x000fe80008000005 */
[----:B------:R-:W-:Y:S04]  /*4340*/  STS.U8 [R32+UR5+0xcc0], R193 ;  /* 0x000cc0c120007988 */ /* 0x000fe80008000005 */
[----:B------:R1:W-:Y:S01]  /*4350*/  STS.U8 [R32+UR5+0xc80], R138 ;  /* 0x000c808a20007988 */ /* 0x0003e20008000005 */
[----:B0-----:R-:W-:-:S03]  /*4360*/  LOP3.LUT R34, R0, 0x28, RZ, 0x3c, !PT ;  /* 0x0000002800227812 */ /* 0x001fc600078e3cff */
[----:B------:R-:W-:Y:S01]  /*4370*/  STS.U8 [R134+UR5+0x100], R36 ;  /* 0x0001002486007988 */ /* 0x000fe20008000005 */
[----:B-1----:R-:W-:-:S03]  /*4380*/  LOP3.LUT R32, R0, 0x20, RZ, 0x3c, !PT ;  /* 0x0000002000207812 */ /* 0x002fc600078e3cff */
[----:B------:R-:W-:Y:S04]  /*4390*/  STS.U8 [R134+UR5+0x140], R37 ;  /* 0x0001402586007988 */ /* 0x000fe80008000005 */
        /* <DEDUP_REMOVED lines=13> */
[----:B------:R0:W-:Y:S04]  /*4470*/  STS.U8 [R33+UR5+0xd80], R194 ;  /* 0x000d80c221007988 */ /* 0x0001e80008000005 */
        /* <DEDUP_REMOVED lines=18> */
[----:B------:R1:W-:Y:S04]  /*45a0*/  STS.U8 [R33+UR5+0x300], R116 ;  /* 0x0003007421007988 */ /* 0x0003e80008000005 */
        /* <DEDUP_REMOVED lines=13> */
[----:B--2---:R-:W-:Y:S04]  /*4680*/  STS.U8 [R113+UR5+0xfc0], R213 ;  /* 0x000fc0d571007988 */ /* 0x004fe80008000005 */
[----:B---3--:R2:W-:Y:S01]  /*4690*/  STS.U8 [R113+UR5+0xf80], R214 ;  /* 0x000f80d671007988 */ /* 0x0085e20008000005 */
[----:B0-----:R-:W-:-:S02]  /*46a0*/  IADD3 R34, P1, R7, UR26, RZ ;  /* 0x0000001a07227c10 */ /* 0x001fc4000ff3e0ff */
[----:B-1----:R-:W-:Y:S02]  /*46b0*/  SHF.R.S32.HI R116, RZ, 0x1f, R7 ;  /* 0x0000001fff747819 */ /* 0x002fe40000011407 */
[----:B------:R-:W-:Y:S02]  /*46c0*/  PRMT R38, RZ, 0x7610, R38 ;  /* 0x00007610ff267816 */ /* 0x000fe40000000026 */
[----:B------:R-:W-:Y:S01]  /*46d0*/  IADD3.X R35, R116, UR27, RZ, P1, !PT ;  /* 0x0000001b74237c10 */ /* 0x000fe20008ffe4ff */
[----:B------:R-:W-:Y:S01]  /*46e0*/  BAR.SYNC.DEFER_BLOCKING 0x0 ;  /* 0x0000000000007b1d */ /* 0x000fe20000010000 */
[C---:B------:R-:W-:Y:S02]  /*46f0*/  IADD3 R32, P1, R7.reuse, UR24, RZ ;  /* 0x0000001807207c10 */ /* 0x040fe4000ff3e0ff */
[----:B------:R-:W-:Y:S02]  /*4700*/  IADD3 R36, P3, R7, UR20, RZ ;  /* 0x0000001407247c10 */ /* 0x000fe4000ff7e0ff */
[----:B------:R-:W-:-:S02]  /*4710*/  PRMT R39, RZ, 0x7610, R39 ;  /* 0x00007610ff277816 */ /* 0x000fc40000000027 */
[----:B--2---:R-:W-:Y:S02]  /*4720*/  PRMT R113, RZ, 0x7610, R113 ;  /* 0x00007610ff717816 */ /* 0x004fe40000000071 */
[C---:B------:R-:W-:Y:S02]  /*4730*/  IADD3.X R33, R116.reuse, UR25, RZ, P1, !PT ;  /* 0x0000001974217c10 */ /* 0x040fe40008ffe4ff */
[----:B------:R-:W-:Y:S02]  /*4740*/  PRMT R112, RZ, 0x7610, R112 ;  /* 0x00007610ff707816 */ /* 0x000fe40000000070 */
[----:B------:R-:W-:Y:S01]  /*4750*/  IADD3.X R37, R116, UR21, RZ, P3, !PT ;  /* 0x0000001574257c10 */ /* 0x000fe20009ffe4ff */
[----:B------:R0:W2:Y:S04]  /*4760*/  @!P0 LDG.E.U8 R38, desc[UR8][R34.64] ;  /* 0x0000000822268981 */ /* 0x0000a8000c1e1100 */
[----:B------:R1:W3:Y:S04]  /*4770*/  @!P0 LDG.E.U8 R39, desc[UR8][R32.64] ;  /* 0x0000000820278981 */ /* 0x0002e8000c1e1100 */
[----:B------:R4:W5:Y:S01]  /*4780*/  @!P0 LDG.E.U8 R113, desc[UR8][R36.64] ;  /* 0x0000000824718981 */ /* 0x000962000c1e1100 */
[----:B0-----:R-:W-:-:S04]  /*4790*/  IADD3 R34, P2, R7, UR22, RZ ;  /* 0x0000001607227c10 */ /* 0x001fc8000ff5e0ff */
[C---:B------:R-:W-:Y:S02]  /*47a0*/  IADD3.X R35, R116.reuse, UR23, RZ, P2, !PT ;  /* 0x0000001774237c10 */ /* 0x040fe400097fe4ff */
[C---:B-1----:R-:W-:Y:S02]  /*47b0*/  IADD3 R32, P1, R7.reuse, UR18, RZ ;  /* 0x0000001207207c10 */ /* 0x042fe4000ff3e0ff */
[----:B----4-:R-:W-:Y:S01]  /*47c0*/  IADD3 R36, P3, R7, UR14, RZ ;  /* 0x0000000e07247c10 */ /* 0x010fe2000ff7e0ff */
[----:B------:R0:W4:Y:S01]  /*47d0*/  @!P0 LDG.E.U8 R112, desc[UR8][R34.64] ;  /* 0x0000000822708981 */ /* 0x000122000c1e1100 */
[----:B------:R-:W-:Y:S02]  /*47e0*/  PRMT R114, RZ, 0x7610, R114 ;  /* 0x00007610ff727816 */ /* 0x000fe40000000072 */
[----:B------:R-:W-:Y:S02]  /*47f0*/  PRMT R135, RZ, 0x7610, R135 ;  /* 0x00007610ff877816 */ /* 0x000fe40000000087 */
[----:B------:R-:W-:-:S02]  /*4800*/  IADD3.X R33, R116, UR19, RZ, P1, !PT ;  /* 0x0000001374217c10 */ /* 0x000fc40008ffe4ff */
[----:B------:R-:W-:Y:S02]  /*4810*/  PRMT R115, RZ, 0x7610, R115 ;  /* 0x00007610ff737816 */ /* 0x000fe40000000073 */
[----:B0-----:R-:W-:Y:S01]  /*4820*/  IADD3 R34, P2, R7, UR16, RZ ;  /* 0x0000001007227c10 */ /* 0x001fe2000ff5e0ff */
[----:B------:R0:W2:Y:S01]  /*4830*/  @!P0 LDG.E.U8 R114, desc[UR8][R32.64] ;  /* 0x0000000820728981 */ /* 0x0000a2000c1e1100 */
[C---:B------:R-:W-:Y:S02]  /*4840*/  IADD3.X R37, R116.reuse, UR15, RZ, P3, !PT ;  /* 0x0000000f74257c10 */ /* 0x040fe40009ffe4ff */
[----:B------:R-:W-:-:S03]  /*4850*/  IADD3.X R35, R116, UR17, RZ, P2, !PT ;  /* 0x0000001174237c10 */ /* 0x000fc600097fe4ff */
[----:B------:R1:W3:Y:S01]  /*4860*/  @!P0 LDG.E.U8 R135, desc[UR8][R36.64] ;  /* 0x0000000824878981 */ /* 0x0002e2000c1e1100 */
[----:B------:R-:W-:-:S03]  /*4870*/  PRMT R138, RZ, 0x7610, R138 ;  /* 0x00007610ff8a7816 */ /* 0x000fc6000000008a */
[----:B------:R1:W5:Y:S01]  /*4880*/  @!P0 LDG.E.U8 R115, desc[UR8][R34.64] ;  /* 0x0000000822738981 */ /* 0x000362000c1e1100 */
[C---:B0-----:R-:W-:Y:S02]  /*4890*/  IADD3 R32, P1, R7.reuse, UR12, RZ ;  /* 0x0000000c07207c10 */ /* 0x041fe4000ff3e0ff */
[C---:B-1----:R-:W-:Y:S02]  /*48a0*/  IADD3 R36, P3, R7.reuse, R5, RZ ;  /* 0x0000000507247210 */ /* 0x042fe40007f7e0ff */
[----:B------:R-:W-:-:S03]  /*48b0*/  IADD3 R34, P2, R7, UR10, RZ ;  /* 0x0000000a07227c10 */ /* 0x000fc6000ff5e0ff */
[C---:B------:R-:W-:Y:S01]  /*48c0*/  IMAD.X R37, R116.reuse, 0x1, R6, P3 ;  /* 0x0000000174257824 */ /* 0x040fe200018e0606 */
[C---:B------:R-:W-:Y:S02]  /*48d0*/  IADD3.X R33, R116.reuse, UR13, RZ, P1, !PT ;  /* 0x0000000d74217c10 */ /* 0x040fe40008ffe4ff */
[----:B------:R-:W-:Y:S02]  /*48e0*/  PRMT R136, RZ, 0x7610, R136 ;  /* 0x00007610ff887816 */ /* 0x000fe40000000088 */
[----:B------:R-:W-:Y:S01]  /*48f0*/  PRMT R137, RZ, 0x7610, R137 ;  /* 0x00007610ff897816 */ /* 0x000fe20000000089 */
[----:B------:R0:W2:Y:S01]  /*4900*/  @!P0 LDG.E.U8 R138, desc[UR8][R32.64] ;  /* 0x00000008208a8981 */ /* 0x0000a2000c1e1100 */
[----:B------:R-:W-:-:S04]  /*4910*/  IADD3.X R35, R116, UR11, RZ, P2, !PT ;  /* 0x0000000b74237c10 */ /* 0x000fc800097fe4ff */
[----:B------:R1:W4:Y:S04]  /*4920*/  @!P0 LDG.E.U8 R137, desc[UR8][R36.64] ;  /* 0x0000000824898981 */ /* 0x000328000c1e1100 */
[----:B------:R1:W2:Y:S01]  /*4930*/  @!P0 LDG.E.U8 R136, desc[UR8][R34.64] ;  /* 0x0000000822888981 */ /* 0x0002a2000c1e1100 */
[C---:B0-----:R-:W-:Y:S02]  /*4940*/  IADD3 R32, P1, R7.reuse, R11, RZ ;  /* 0x0000000b07207210 */ /* 0x041fe40007f3e0ff */
[----:B------:R-:W-:Y:S02]  /*4950*/  PRMT R139, RZ, 0x7610, R139 ;  /* 0x00007610ff8b7816 */ /* 0x000fe4000000008b */
[C---:B-1----:R-:W-:Y:S02]  /*4960*/  IADD3 R36, P3, R7.reuse, UR30, RZ ;  /* 0x0000001e07247c10 */ /* 0x042fe4000ff7e0ff */
[----:B------:R-:W-:Y:S01]  /*4970*/  IADD3 R34, P2, R7, UR32, RZ ;  /* 0x0000002007227c10 */ /* 0x000fe2000ff5e0ff */
[----:B------:R-:W-:Y:S01]  /*4980*/  IMAD.X R33, R116, 0x1, R147, P1 ;  /* 0x0000000174217824 */ /* 0x000fe200008e0693 */
[----:B------:R-:W-:-:S02]  /*4990*/  PRMT R141, RZ, 0x7610, R141 ;  /* 0x00007610ff8d7816 */ /* 0x000fc4000000008d */
[----:B------:R-:W-:Y:S02]  /*49a0*/  PRMT R140, RZ, 0x7610, R140 ;  /* 0x00007610ff8c7816 */ /* 0x000fe4000000008c */
[C---:B------:R-:W-:Y:S01]  /*49b0*/  IADD3.X R35, R116.reuse, UR33, RZ, P2, !PT ;  /* 0x0000002174237c10 */ /* 0x040fe200097fe4ff */
[----:B------:R0:W3:Y:S01]  /*49c0*/  @!P0 LDG.E.U8 R139, desc[UR8][R32.64] ;  /* 0x00000008208b8981 */ /* 0x0000e2000c1e1100 */
[----:B------:R-:W-:-:S03]  /*49d0*/  IADD3.X R37, R116, UR31, RZ, P3, !PT ;  /* 0x0000001f74257c10 */ /* 0x000fc60009ffe4ff */
[----:B------:R1:W2:Y:S04]  /*49e0*/  @!P0 LDG.E.U8 R141, desc[UR8][R34.64] ;  /* 0x00000008228d8981 */ /* 0x0002a8000c1e1100 */
[----:B------:R1:W2:Y:S01]  /*49f0*/  @!P0 LDG.E.U8 R140, desc[UR8][R36.64] ;  /* 0x00000008248c8981 */ /* 0x0002a2000c1e1100 */
[C---:B0-----:R-:W-:Y:S02]  /*4a00*/  IADD3 R32, P3, R7.reuse, UR28, RZ ;  /* 0x0000001c07207c10 */ /* 0x041fe4000ff7e0ff */
[C---:B-1----:R-:W-:Y:S02]  /*4a10*/  IADD3 R34, P2, R7.reuse, UR34, RZ ;  /* 0x0000002207227c10 */ /* 0x042fe4000ff5e0ff */
[----:B------:R-:W-:Y:S02]  /*4a20*/  IADD3 R36, P1, R7, UR36, RZ ;  /* 0x0000002407247c10 */ /* 0x000fe4000ff3e0ff */
[----:B------:R-:W-:-:S02]  /*4a30*/  PRMT R250, RZ, 0x7610, R250 ;  /* 0x00007610fffa7816 */ /* 0x000fc400000000fa */
[----:B------:R-:W-:Y:S02]  /*4a40*/  PRMT R251, RZ, 0x7610, R251 ;  /* 0x00007610fffb7816 */ /* 0x000fe400000000fb */
[----:B------:R-:W-:Y:S02]  /*4a50*/  PRMT R252, RZ, 0x7610, R252 ;  /* 0x00007610fffc7816 */ /* 0x000fe400000000fc */
[C---:B------:R-:W-:Y:S02]  /*4a60*/  IADD3.X R33, R116.reuse, UR29, RZ, P3, !PT ;  /* 0x0000001d74217c10 */ /* 0x040fe40009ffe4ff */
[C---:B------:R-:W-:Y:S02]  /*4a70*/  IADD3.X R35, R116.reuse, UR35, RZ, P2, !PT ;  /* 0x0000002374237c10 */ /* 0x040fe400097fe4ff */
[----:B------:R-:W-:Y:S01]  /*4a80*/  IADD3.X R37, R116, UR37, RZ, P1, !PT ;  /* 0x0000002574257c10 */ /* 0x000fe20008ffe4ff */
[----:B------:R0:W2:Y:S04]  /*4a90*/  @!P0 LDG.E.U8 R250, desc[UR8][R32.64] ;  /* 0x0000000820fa8981 */ /* 0x0000a8000c1e1100 */
[----:B------:R-:W2:Y:S04]  /*4aa0*/  @!P0 LDG.E.U8 R251, desc[UR8][R34.64] ;  /* 0x0000000822fb8981 */ /* 0x000ea8000c1e1100 */
[----:B------:R1:W2:Y:S01]  /*4ab0*/  @!P0 LDG.E.U8 R252, desc[UR8][R36.64] ;  /* 0x0000000824fc8981 */ /* 0x0002a2000c1e1100 */
[----:B------:R-:W-:-:S02]  /*4ac0*/  LOP3.LUT R117, R215, 0x3, RZ, 0xc0, !PT ;  /* 0x00000003d7757812 */ /* 0x000fc400078ec0ff */
[----:B------:R-:W-:Y:S02]  /*4ad0*/  LOP3.LUT R116, R215, 0x20, RZ, 0xc0, !PT ;  /* 0x00000020d7747812 */ /* 0x000fe400078ec0ff */
[--C-:B------:R-:W-:Y:S01]  /*4ae0*/  SHF.R.U32.HI R150, RZ, 0x2, R215.reuse ;  /* 0x00000002ff967819 */ /* 0x100fe200000116d7 */
[C---:B------:R-:W-:Y:S01]  /*4af0*/  IMAD.SHL.U32 R119, R117.reuse, 0x200, RZ ;  /* 0x0000020075777824 */ /* 0x040fe200078e00ff */
[----:B------:R-:W-:Y:S02]  /*4b00*/  SHF.R.S32.HI R149, RZ, 0x2, R215 ;  /* 0x00000002ff957819 */ /* 0x000fe400000114d7 */
[----:B------:R-:W-:Y:S02]  /*4b10*/  SGXT.U32 R150, R150, 0x3 ;  /* 0x000000039696781a */ /* 0x000fe40000000000 */
[----:B------:R-:W-:Y:S01]  /*4b20*/  SHF.R.U32.HI R116, RZ, 0x1, R116 ;  /* 0x00000001ff747819 */ /* 0x000fe20000011674 */
[----:B------:R-:W-:Y:S01]  /*4b30*/  IMAD.SHL.U32 R118, R117, 0x20, RZ ;  /* 0x0000002075767824 */ /* 0x000fe200078e00ff */
[----:B------:R-:W-:-:S02]  /*4b40*/  SGXT R117, R149, 0x1 ;  /* 0x000000019575781a */ /* 0x000fc40000000200 */
[----:B------:R-:W-:Y:S01]  /*4b50*/  LOP3.LUT R119, R116, R119, R150, 0xfe, !PT ;  /* 0x0000007774777212 */ /* 0x000fe200078efe96 */
[C---:B0-----:R-:W-:Y:S01]  /*4b60*/  IMAD.SHL.U32 R32, R215.reuse, 0x2, RZ ;  /* 0x00000002d7207824 */ /* 0x041fe200078e00ff */
[----:B------:R-:W-:Y:S01]  /*4b70*/  LOP3.LUT R117, R118, 0x90, R117, 0xf8, !PT ;  /* 0x0000009076757812 */ /* 0x000fe200078ef875 */
[----:B------:R-:W-:Y:S01]  /*4b80*/  IMAD.SHL.U32 R215, R215, 0x10, RZ ;  /* 0x00000010d7d77824 */ /* 0x000fe200078e00ff */
[----:B------:R-:W-:Y:S02]  /*4b90*/  LOP3.LUT R119, R119, R118, RZ, 0xfc, !PT ;  /* 0x0000007677777212 */ /* 0x000fe400078efcff */
[----:B------:R-:W-:Y:S02]  /*4ba0*/  LOP3.LUT R117, R117, 0x10, R32, 0x78, !PT ;  /* 0x0000001075757812 */ /* 0x000fe400078e7820 */
[----:B-1----:R-:W-:Y:S01]  /*4bb0*/  LOP3.LUT R36, R215, 0x100, RZ, 0xc0, !PT ;  /* 0x00000100d7247812 */ /* 0x002fe200078ec0ff */
[----:B------:R-:W-:Y:S01]  /*4bc0*/  LDS.U8 R242, [R119+UR5] ;  /* 0x0000000577f27984 */ /* 0x000fe20008000000 */
[----:B------:R-:W-:-:S02]  /*4bd0*/  LOP3.LUT R188, R119, 0x10, RZ, 0x3c, !PT ;  /* 0x0000001077bc7812 */ /* 0x000fc400078e3cff */
[C---:B------:R-:W-:Y:S01]  /*4be0*/  LOP3.LUT R216, R119.reuse, 0x40, RZ, 0x3c, !PT ;  /* 0x0000004077d87812 */ /* 0x040fe200078e3cff */
[----:B------:R-:W0:Y:S01]  /*4bf0*/  LDS.U8 R243, [R119+UR5+0x88] ;  /* 0x0000880577f37984 */ /* 0x000e220008000000 */
[C---:B------:R-:W-:Y:S02]  /*4c00*/  LOP3.LUT R164, R119.reuse, 0x50, RZ, 0x3c, !PT ;  /* 0x0000005077a47812 */ /* 0x040fe400078e3cff */
[C---:B------:R-:W-:Y:S01]  /*4c10*/  LOP3.LUT R196, R119.reuse, 0x60, RZ, 0x3c, !PT ;  /* 0x0000006077c47812 */ /* 0x040fe200078e3cff */
[----:B------:R-:W-:Y:S01]  /*4c20*/  LDS.U8 R244, [R119+UR5+0x8] ;  /* 0x0000080577f47984 */ /* 0x000fe20008000000 */
[C---:B------:R-:W-:Y:S02]  /*4c30*/  LOP3.LUT R156, R119.reuse, 0x70, RZ, 0x3c, !PT ;  /* 0x00000070779c7812 */ /* 0x040fe400078e3cff */
[C---:B------:R-:W-:Y:S01]  /*4c40*/  LOP3.LUT R33, R119.reuse, 0x20, RZ, 0x3c, !PT ;  /* 0x0000002077217812 */ /* 0x040fe200078e3cff */
[----:B------:R-:W1:Y:S01]  /*4c50*/  LDS.U8 R245, [R119+UR5+0x80] ;  /* 0x0000800577f57984 */ /* 0x000e620008000000 */
[----:B------:R-:W-:-:S02]  /*4c60*/  LOP3.LUT R32, R119, 0x30, RZ, 0x3c, !PT ;  /* 0x0000003077207812 */ /* 0x000fc400078e3cff */
[----:B------:R-:W-:Y:S01]  /*4c70*/  IADD3 R36, R117, UR5, R36 ;  /* 0x0000000575247c10 */ /* 0x000fe2000fffe024 */
[----:B------:R-:W-:Y:S04]  /*4c80*/  LDS.U8 R246, [R119+UR5+0x800] ;  /* 0x0008000577f67984 */ /* 0x000fe80008000000 */
[----:B------:R-:W1:Y:S04]  /*4c90*/  LDS.U8 R247, [R119+UR5+0x888] ;  /* 0x0008880577f77984 */ /* 0x000e680008000000 */
[----:B------:R-:W-:Y:S04]  /*4ca0*/  LDS.U8 R248, [R119+UR5+0x808] ;  /* 0x0008080577f87984 */ /* 0x000fe80008000000 */
[----:B------:R-:W1:Y:S04]  /*4cb0*/  LDS.U8 R249, [R119+UR5+0x880] ;  /* 0x0008800577f97984 */ /* 0x000e680008000000 */
[----:B------:R-:W-:Y:S04]  /*4cc0*/  LDS.U8 R209, [R216+UR5] ;  /* 0x00000005d8d17984 */ /* 0x000fe80008000000 */
[----:B------:R-:W-:Y:S04]  /*4cd0*/  LDS.U8 R210, [R216+UR5+0x88] ;  /* 0x00008805d8d27984 */ /* 0x000fe80008000000 */
        /* <DEDUP_REMOVED lines=12> */
[----:B------:R-:W-:Y:S04]  /*4da0*/  LDS.U8 R116, [R196+UR5] ;  /* 0x00000005c4747984 */ /* 0x000fe80008000000 */
[----:B------:R-:W1:Y:S04]  /*4db0*/  LDS.U8 R117, [R196+UR5+0x88] ;  /* 0x00008805c4757984 */ /* 0x000e680008000000 */
[----:B------:R-:W-:Y:S04]  /*4dc0*/  LDS.U8 R118, [R196+UR5+0x8] ;  /* 0x00000805c4767984 */ /* 0x000fe80008000000 */
[----:B------:R-:W1:Y:S04]  /*4dd0*/  LDS.U8 R119, [R196+UR5+0x80] ;  /* 0x00008005c4777984 */ /* 0x000e680008000000 */
        /* <DEDUP_REMOVED lines=37> */
[----:B------:R-:W-:Y:S01]  /*5030*/  LDS.U8 R188, [R188+UR5+0x980] ;  /* 0x00098005bcbc7984 */ /* 0x000fe20008000000 */
[----:B------:R-:W-:Y:S06]  /*5040*/  BAR.SYNC.DEFER_BLOCKING 0x0 ;  /* 0x0000000000007b1d */ /* 0x000fec0000010000 */
[----:B---3--:R-:W-:Y:S04]  /*5050*/  STS.U8 [R0+UR5], R139 ;  /* 0x0000008b00007988 */ /* 0x008fe80008000005 */
[----:B----4-:R-:W-:Y:S04]  /*5060*/  STS.U8 [R0+UR5+0x40], R137 ;  /* 0x0000408900007988 */ /* 0x010fe80008000005 */
[----:B------:R-:W-:Y:S04]  /*5070*/  STS.U8 [R0+UR5+0x100], R135 ;  /* 0x0001008700007988 */ /* 0x000fe80008000005 */
[----:B-----5:R-:W-:Y:S04]  /*5080*/  STS.U8 [R0+UR5+0x140], R115 ;  /* 0x0001407300007988 */ /* 0x020fe80008000005 */
[----:B------:R0:W-:Y:S04]  /*5090*/  STS.U8 [R0+UR5+0x200], R112 ;  /* 0x0002007000007988 */ /* 0x0001e80008000005 */
[----:B------:R-:W-:Y:S04]  /*50a0*/  STS.U8 [R0+UR5+0x240], R39 ;  /* 0x0002402700007988 */ /* 0x000fe80008000005 */
[----:B--2---:R-:W-:Y:S04]  /*50b0*/  STS.U8 [R0+UR5+0x300], R140 ;  /* 0x0003008c00007988 */ /* 0x004fe80008000005 */
[----:B------:R-:W-:Y:S04]  /*50c0*/  STS.U8 [R0+UR5+0x340], R141 ;  /* 0x0003408d00007988 */ /* 0x000fe80008000005 */
[----:B------:R-:W-:Y:S04]  /*50d0*/  STS.U8 [R134+UR5+0x80], R136 ;  /* 0x0000808886007988 */ /* 0x000fe80008000005 */
[----:B------:R-:W-:Y:S04]  /*50e0*/  STS.U8 [R134+UR5+0xc0], R138 ;  /* 0x0000c08a86007988 */ /* 0x000fe80008000005 */
[----:B------:R-:W-:Y:S04]  /*50f0*/  STS.U8 [R134+UR5+0x180], R114 ;  /* 0x0001807286007988 */ /* 0x000fe80008000005 */
[----:B------:R-:W-:Y:S04]  /*5100*/  STS.U8 [R134+UR5+0x1c0], R113 ;  /* 0x0001c07186007988 */ /* 0x000fe80008000005 */
[----:B------:R-:W-:Y:S04]  /*5110*/  STS.U8 [R134+UR5+0x280], R38 ;  /* 0x0002802686007988 */ /* 0x000fe80008000005 */
[----:B------:R2:W-:Y:S04]  /*5120*/  STS.U8 [R134+UR5+0x2c0], R250 ;  /* 0x0002c0fa86007988 */ /* 0x0005e80008000005 */
[----:B------:R-:W-:Y:S04]  /*5130*/  STS.U8 [R134+UR5+0x380], R251 ;  /* 0x000380fb86007988 */ /* 0x000fe80008000005 */
[----:B------:R-:W-:Y:S01]  /*5140*/  STS.U8 [R134+UR5+0x3c0], R252 ;  /* 0x0003c0fc86007988 */ /* 0x000fe20008000005 */
[----:B0-----:R-:W-:Y:S01]  /*5150*/  IMAD R112, R243, 0x100, R242 ;  /* 0x00000100f3707824 */ /* 0x001fe200078e02f2 */
[----:B--2---:R-:W0:Y:S08]  /*5160*/  LDC R250, c[0x0][0x238] ;  /* 0x00008e00fffa7b82 */ /* 0x004e300000000800 */
[----:B------:R-:W-:Y:S06]  /*5170*/  BAR.SYNC.DEFER_BLOCKING 0x0 ;  /* 0x0000000000007b1d */ /* 0x000fec0000010000 */
[----:B------:R-:W2:Y:S04]  /*5180*/  LDSM.16.M88.4 R32, [R36] ;  /* 0x000000002420783b */ /* 0x000ea80000000200 */
[----:B------:R-:W3:Y:S01]  /*5190*/  LDSM.16.M88.4 R36, [R36+0x200] ;  /* 0x000200002424783b */ /* 0x000ee20000000200 */
[----:B-1----:R-:W-:-:S02]  /*51a0*/  IMAD R113, R245, 0x100, R244 ;  /* 0x00000100f5717824 */ /* 0x002fc400078e02f4 */
[----:B------:R-:W-:Y:S02]  /*51b0*/  IMAD R114, R247, 0x100, R246 ;  /* 0x00000100f7727824 */ /* 0x000fe400078e02f6 */
[----:B------:R-:W-:Y:S01]  /*51c0*/  IMAD R115, R249, 0x100, R248 ;  /* 0x00000100f9737824 */ /* 0x000fe200078e02f8 */
[----:B------:R-:W-:Y:S02]  /*51d0*/  F2FP.F16.E4M3.UNPACK_B R112, R112 ;  /* 0x00000070ff70723e */ /* 0x000fe400020006ff */
[----:B------:R-:W-:Y:S02]  /*51e0*/  F2FP.F16.E4M3.UNPACK_B R113, R113 ;  /* 0x00000071ff71723e */ /* 0x000fe400020006ff */
[----:B------:R-:W-:Y:S02]  /*51f0*/  F2FP.F16.E4M3.UNPACK_B R114, R114 ;  /* 0x00000072ff72723e */ /* 0x000fe400020006ff */
[----:B------:R-:W-:Y:S01]  /*5200*/  F2FP.F16.E4M3.UNPACK_B R115, R115 ;  /* 0x00000073ff73723e */ /* 0x000fe200020006ff */
[----:B------:R-:W-:-:S02]  /*5210*/  IMAD R116, R117, 0x100, R116 ;  /* 0x0000010075747824 */ /* 0x000fc400078e0274 */
[----:B------:R-:W-:Y:S01]  /*5220*/  IMAD R117, R119, 0x100, R118 ;  /* 0x0000010077757824 */ /* 0x000fe200078e0276 */
[----:B--2---:R-:W-:Y:S02]  /*5230*/  F2FP.F16.E4M3.UNPACK_B R134, R32 ;  /* 0x00000020ff86723e */ /* 0x004fe400020006ff */
[----:B------:R-:W-:Y:S02]  /*5240*/  F2FP.F16.E4M3.UNPACK_B R135, R33 ;  /* 0x00000021ff87723e */ /* 0x000fe400020006ff */
[----:B------:R-:W-:Y:S02]  /*5250*/  F2FP.F16.E4M3.UNPACK_B R138, R34 ;  /* 0x00000022ff8a723e */ /* 0x000fe400020006ff */
[----:B------:R-:W-:Y:S02]  /*5260*/  F2FP.F16.E4M3.UNPACK_B R139, R35 ;  /* 0x00000023ff8b723e */ /* 0x000fe400020006ff */
[----:B---3--:R-:W-:Y:S02]  /*5270*/  F2FP.F16.E4M3.UNPACK_B R140, R36 ;  /* 0x00000024ff8c723e */ /* 0x008fe400020006ff */
[----:B------:R-:W-:-:S02]  /*5280*/  F2FP.F16.E4M3.UNPACK_B R141, R37 ;  /* 0x00000025ff8d723e */ /* 0x000fc400020006ff */
[----:B------:R-:W-:Y:S02]  /*5290*/  F2FP.F16.E4M3.UNPACK_B R136, R38 ;  /* 0x00000026ff88723e */ /* 0x000fe400020006ff */
[----:B------:R-:W-:Y:S01]  /*52a0*/  F2FP.F16.E4M3.UNPACK_B R137, R39 ;  /* 0x00000027ff89723e */ /* 0x000fe200020006ff */
[C---:B------:R-:W-:Y:S06]  /*52b0*/  HMMA.16816.F32 R100, R112.reuse, R134, R100 ;  /* 0x000000867064723c */ /* 0x040fec0000001864 */
[C---:B------:R-:W-:Y:S06]  /*52c0*/  HMMA.16816.F32 R96, R112.reuse, R138, R96 ;  /* 0x0000008a7060723c */ /* 0x040fec0000001860 */
[C---:B------:R-:W-:Y:S06]  /*52d0*/  HMMA.16816.F32 R92, R112.reuse, R140, R92 ;  /* 0x0000008c705c723c */ /* 0x040fec000000185c */
[----:B------:R-:W-:Y:S07]  /*52e0*/  HMMA.16816.F32 R88, R112, R136, R88 ;  /* 0x000000887058723c */ /* 0x000fee0000001858 */
[----:B------:R-:W-:-:S02]  /*52f0*/  IMAD R112, R229, 0x100, R228 ;  /* 0x00000100e5707824 */ /* 0x000fc400078e02e4 */
[----:B------:R-:W-:Y:S02]  /*5300*/  IMAD R113, R231, 0x100, R230 ;  /* 0x00000100e7717824 */ /* 0x000fe400078e02e6 */
[----:B------:R-:W-:Y:S02]  /*5310*/  IMAD R114, R233, 0x100, R232 ;  /* 0x00000100e9727824 */ /* 0x000fe400078e02e8 */
[----:B------:R-:W-:Y:S01]  /*5320*/  IMAD R115, R235, 0x100, R234 ;  /* 0x00000100eb737824 */ /* 0x000fe200078e02ea */
[----:B------:R-:W-:Y:S02]  /*5330*/  F2FP.F16.E4M3.UNPACK_B R112, R112 ;  /* 0x00000070ff70723e */ /* 0x000fe400020006ff */
[----:B------:R-:W-:Y:S02]  /*5340*/  F2FP.F16.E4M3.UNPACK_B R113, R113 ;  /* 0x00000071ff71723e */ /* 0x000fe400020006ff */
[----:B------:R-:W-:Y:S02]  /*5350*/  F2FP.F16.E4M3.UNPACK_B R114, R114 ;  /* 0x00000072ff72723e */ /* 0x000fe400020006ff */
[----:B------:R-:W-:Y:S01]  /*5360*/  F2FP.F16.E4M3.UNPACK_B R115, R115 ;  /* 0x00000073ff73723e */ /* 0x000fe200020006ff */
[----:B------:R-:W-:-:S02]  /*5370*/  IMAD R118, R194, 0x100, R193 ;  /* 0x00000100c2767824 */ /* 0x000fc400078e02c1 */
[----:B------:R-:W-:-:S04]  /*5380*/  IMAD R119, R196, 0x100, R195 ;  /* 0x00000100c4777824 */ /* 0x000fc800078e02c3 */
[C---:B------:R-:W-:Y:S06]  /*5390*/  HMMA.16816.F32 R84, R112.reuse, R134, R84 ;  /* 0x000000867054723c */ /* 0x040fec0000001854 */
[C---:B------:R-:W-:Y:S06]  /*53a0*/  HMMA.16816.F32 R80, R112.reuse, R138, R80 ;  /* 0x0000008a7050723c */ /* 0x040fec0000001850 */
[C---:B------:R-:W-:Y:S06]  /*53b0*/  HMMA.16816.F32 R76, R112.reuse, R140, R76 ;  /* 0x0000008c704c723c */ /* 0x040fec000000184c */
[----:B------:R-:W-:Y:S01]  /*53c0*/  HMMA.16816.F32 R72, R112, R136, R72 ;  /* 0x000000887048723c */ /* 0x000fe20000001848 */
[----:B------:R-:W-:-:S06]  /*53d0*/  F2FP.F16.E4M3.UNPACK_B R116, R116 ;  /* 0x00000074ff74723e */ /* 0x000fcc00020006ff */
[----:B------:R-:W-:Y:S02]  /*53e0*/  IMAD R112, R210, 0x100, R209 ;  /* 0x00000100d2707824 */ /* 0x000fe400078e02d1 */
[----:B------:R-:W-:Y:S02]  /*53f0*/  IMAD R113, R212, 0x100, R211 ;  /* 0x00000100d4717824 */ /* 0x000fe400078e02d3 */
[----:B------:R-:W-:Y:S02]  /*5400*/  IMAD R114, R214, 0x100, R213 ;  /* 0x00000100d6727824 */ /* 0x000fe400078e02d5 */
[----:B------:R-:W-:Y:S01]  /*5410*/  IMAD R115, R216, 0x100, R215 ;  /* 0x00000100d8737824 */ /* 0x000fe200078e02d7 */
[----:B------:R-:W-:Y:S02]  /*5420*/  F2FP.F16.E4M3.UNPACK_B R112, R112 ;  /* 0x00000070ff70723e */ /* 0x000fe400020006ff */
[----:B------:R-:W-:Y:S02]  /*5430*/  F2FP.F16.E4M3.UNPACK_B R113, R113 ;  /* 0x00000071ff71723e */ /* 0x000fe400020006ff */
[----:B------:R-:W-:-:S02]  /*5440*/  F2FP.F16.E4M3.UNPACK_B R114, R114 ;  /* 0x00000072ff72723e */ /* 0x000fc400020006ff */
[----:B------:R-:W-:Y:S02]  /*5450*/  F2FP.F16.E4M3.UNPACK_B R115, R115 ;  /* 0x00000073ff73723e */ /* 0x000fe400020006ff */
[----:B------:R-:W-:Y:S02]  /*5460*/  F2FP.F16.E4M3.UNPACK_B R117, R117 ;  /* 0x00000075ff75723e */ /* 0x000fe400020006ff */
[----:B------:R-:W-:Y:S02]  /*5470*/  F2FP.F16.E4M3.UNPACK_B R118, R118 ;  /* 0x00000076ff76723e */ /* 0x000fe400020006ff */
[----:B------:R-:W-:Y:S01]  /*5480*/  F2FP.F16.E4M3.UNPACK_B R119, R119 ;  /* 0x00000077ff77723e */ /* 0x000fe200020006ff */
[-C--:B------:R-:W-:Y:S06]  /*5490*/  HMMA.16816.F32 R68, R112, R134.reuse, R68 ;  /* 0x000000867044723c */ /* 0x080fec0000001844 */
[C---:B------:R-:W-:Y:S06]  /*54a0*/  HMMA.16816.F32 R52, R116.reuse, R134, R52 ;  /* 0x000000867434723c */ /* 0x040fec0000001834 */
[----:B------:R-:W-:Y:S01]  /*54b0*/  HMMA.16816.F32 R48, R116, R138, R48 ;  /* 0x0000008a7430723c */ /* 0x000fe20000001830 */
[----:B------:R-:W-:Y:S01]  /*54c0*/  F2FP.F16.E4M3.UNPACK_B R134, R32.H1 ;  /* 0x00000020ff86723e */ /* 0x000fe200030006ff */
[----:B------:R-:W-:Y:S01]  /*54d0*/  IMAD R32, R168, 0x100, R167 ;  /* 0x00000100a8207824 */ /* 0x000fe200078e02a7 */
[----:B------:R-:W-:Y:S01]  /*54e0*/  F2FP.F16.E4M3.UNPACK_B R135, R33.H1 ;  /* 0x00000021ff87723e */ /* 0x000fe200030006ff */
[----:B------:R-:W-:-:S02]  /*54f0*/  IMAD R33, R170, 0x100, R169 ;  /* 0x00000100aa217824 */ /* 0x000fc400078e02a9 */
[C---:B------:R-:W-:Y:S06]  /*5500*/  HMMA.16816.F32 R44, R116.reuse, R140, R44 ;  /* 0x0000008c742c723c */ /* 0x040fec000000182c */
[----:B------:R-:W-:Y:S01]  /*5510*/  HMMA.16816.F32 R40, R116, R136, R40 ;  /* 0x000000887428723c */ /* 0x000fe20000001828 */
[----:B------:R-:W-:-:S06]  /*5520*/  F2FP.F16.E4M3.UNPACK_B R32, R32 ;  /* 0x00000020ff20723e */ /* 0x000fcc00020006ff */
[----:B------:R-:W-:Y:S01]  /*5530*/  F2FP.F16.E4M3.UNPACK_B R116, R34.H1 ;  /* 0x00000022ff74723e */ /* 0x000fe200030006ff */
[----:B------:R-:W-:Y:S01]  /*5540*/  IMAD R34, R172, 0x100, R171 ;  /* 0x00000100ac227824 */ /* 0x000fe200078e02ab */
[----:B------:R-:W-:Y:S01]  /*5550*/  F2FP.F16.E4M3.UNPACK_B R117, R35.H1 ;  /* 0x00000023ff75723e */ /* 0x000fe200030006ff */
[----:B------:R-:W-:Y:S01]  /*5560*/  IMAD R35, R166, 0x100, R165 ;  /* 0x00000100a6237824 */ /* 0x000fe200078e02a5 */
[----:B------:R-:W-:Y:S01]  /*5570*/  HMMA.16816.F32 R64, R112, R138, R64 ;  /* 0x0000008a7040723c */ /* 0x000fe20000001840 */
[----:B------:R-:W-:-:S05]  /*5580*/  F2FP.F16.E4M3.UNPACK_B R118, R36.H1 ;  /* 0x00000024ff76723e */ /* 0x000fca00030006ff */
[----:B------:R-:W-:Y:S01]  /*5590*/  HMMA.16816.F32 R60, R112, R140, R60 ;  /* 0x0000008c703c723c */ /* 0x000fe2000000183c */
[----:B------:R-:W-:-:S05]  /*55a0*/  F2FP.F16.E4M3.UNPACK_B R119, R37.H1 ;  /* 0x00000025ff77723e */ /* 0x000fca00030006ff */
[----:B------:R-:W-:Y:S01]  /*55b0*/  HMMA.16816.F32 R56, R112, R136, R56 ;  /* 0x000000887038723c */ /* 0x000fe20000001838 */
[----:B------:R-:W-:Y:S02]  /*55c0*/  F2FP.F16.E4M3.UNPACK_B R33, R33 ;  /* 0x00000021ff21723e */ /* 0x000fe400020006ff */
[----:B------:R-:W-:Y:S02]  /*55d0*/  F2FP.F16.E4M3.UNPACK_B R34, R34 ;  /* 0x00000022ff22723e */ /* 0x000fe400020006ff */
[----:B------:R-:W-:Y:S02]  /*55e0*/  F2FP.F16.E4M3.UNPACK_B R35, R35 ;  /* 0x00000023ff23723e */ /* 0x000fe400020006ff */
[----:B------:R-:W-:Y:S02]  /*55f0*/  F2FP.F16.E4M3.UNPACK_B R136, R38.H1 ;  /* 0x00000026ff88723e */ /* 0x000fe400030006ff */
[----:B------:R-:W-:Y:S01]  /*5600*/  F2FP.F16.E4M3.UNPACK_B R137, R39.H1 ;  /* 0x00000027ff89723e */ /* 0x000fe200030006ff */
[----:B------:R-:W-:Y:S01]  /*5610*/  UIADD3 UR6, UR6, -0x1, URZ ;  /* 0xffffffff06067890 */ /* 0x000fe2000fffe03f */
[----:B------:R-:W-:Y:S01]  /*5620*/  IMAD R112, R182, 0x100, R181 ;  /* 0x00000100b6707824 */ /* 0x000fe200078e02b5 */
[----:B------:R-:W-:Y:S01]  /*5630*/  HMMA.16816.F32 R84, R32, R134, R84 ;  /* 0x000000862054723c */ /* 0x000fe20000001854 */
[----:B------:R-:W-:-:S02]  /*5640*/  IMAD R113, R184, 0x100, R183 ;  /* 0x00000100b8717824 */ /* 0x000fc400078e02b7 */
[----:B------:R-:W-:Y:S01]  /*5650*/  IMAD R114, R186, 0x100, R185 ;  /* 0x00000100ba727824 */ /* 0x000fe200078e02b9 */
[----:B------:R-:W-:Y:S01]  /*5660*/  ISETP.NE.U32.AND P0, PT, RZ, UR6, PT ;  /* 0x00000006ff007c0c */ /* 0x000fe2000bf05070 */
[----:B------:R-:W-:Y:S01]  /*5670*/  IMAD R115, R188, 0x100, R187 ;  /* 0x00000100bc737824 */ /* 0x000fe200078e02bb */
[C---:B------:R-:W-:Y:S01]  /*5680*/  HMMA.16816.F32 R80, R32.reuse, R116, R80 ;  /* 0x000000742050723c */ /* 0x040fe20000001850 */
[----:B------:R-:W-:Y:S02]  /*5690*/  IMAD R36, R158, 0x100, R157 ;  /* 0x000001009e247824 */ /* 0x000fe400078e029d */
[----:B------:R-:W-:Y:S02]  /*56a0*/  IMAD R37, R160, 0x100, R159 ;  /* 0x00000100a0257824 */ /* 0x000fe400078e029f */
[----:B------:R-:W-:Y:S01]  /*56b0*/  IMAD R38, R162, 0x100, R161 ;  /* 0x00000100a2267824 */ /* 0x000fe200078e02a1 */
[----:B------:R-:W-:Y:S01]  /*56c0*/  HMMA.16816.F32 R76, R32, R118, R76 ;  /* 0x00000076204c723c */ /* 0x000fe2000000184c */
[----:B------:R-:W-:Y:S01]  /*56d0*/  IMAD R39, R164, 0x100, R163 ;  /* 0x00000100a4277824 */ /* 0x000fe200078e02a3 */
[----:B------:R-:W-:-:S04]  /*56e0*/  USHF.R.S32.HI UR7, URZ, 0x1f, UR4 ;  /* 0x0000001f3f077899 */ /* 0x000fc80008011404 */
[----:B------:R-:W-:Y:S01]  /*56f0*/  HMMA.16816.F32 R72, R32, R136, R72 ;  /* 0x000000882048723c */ /* 0x000fe20000001848 */
[----:B------:R-:W-:Y:S02]  /*5700*/  UIADD3 UR36, UP0, UR4, UR36, URZ ;  /* 0x0000002404247290 */ /* 0x000fe4000ff1e03f */
[----:B------:R-:W-:-:S04]  /*5710*/  UIADD3 UR34, UP4, UR4, UR34, URZ ;  /* 0x0000002204227290 */ /* 0x000fc8000ff9e03f */
[----:B------:R-:W-:Y:S02]  /*5720*/  IMAD R32, R150, 0x100, R149 ;  /* 0x0000010096207824 */ /* 0x000fe400078e0295 */
[----:B------:R-:W-:Y:S02]  /*5730*/  IMAD R33, R152, 0x100, R151 ;  /* 0x0000010098217824 */ /* 0x000fe400078e0297 */
[----:B------:R-:W-:Y:S02]  /*5740*/  IMAD R34, R154, 0x100, R153 ;  /* 0x000001009a227824 */ /* 0x000fe400078e0299 */
[----:B------:R-:W-:Y:S01]  /*5750*/  IMAD R35, R156, 0x100, R155 ;  /* 0x000001009c237824 */ /* 0x000fe200078e029b */
[----:B------:R-:W-:Y:S02]  /*5760*/  UIADD3 UR32, UP3, UR4, UR32, URZ ;  /* 0x0000002004207290 */ /* 0x000fe4000ff7e03f */
[----:B------:R-:W-:Y:S02]  /*5770*/  UIADD3 UR30, UP6, UR4, UR30, URZ ;  /* 0x0000001e041e7290 */ /* 0x000fe4000ffde03f */
[----:B------:R-:W-:-:S02]  /*5780*/  UIADD3 UR28, UP5, UR4, UR28, URZ ;  /* 0x0000001c041c7290 */ /* 0x000fc4000ffbe03f */
[----:B------:R-:W-:Y:S02]  /*5790*/  UIADD3 UR26, UP2, UR4, UR26, URZ ;  /* 0x0000001a041a7290 */ /* 0x000fe4000ff5e03f */
[----:B------:R-:W-:Y:S01]  /*57a0*/  UIADD3 UR24, UP1, UR4, UR24, URZ ;  /* 0x0000001804187290 */ /* 0x000fe2000ff3e03f */
[----:B------:R-:W-:Y:S01]  /*57b0*/  F2FP.F16.E4M3.UNPACK_B R112, R112 ;  /* 0x00000070ff70723e */ /* 0x000fe200020006ff */
[----:B0-----:R-:W-:Y:S01]  /*57c0*/  IMAD.SHL.U32 R250, R250, 0x20, RZ ;  /* 0x00000020fafa7824 */ /* 0x001fe200078e00ff */
[----:B------:R-:W-:Y:S02]  /*57d0*/  F2FP.F16.E4M3.UNPACK_B R113, R113 ;  /* 0x00000071ff71723e */ /* 0x000fe400020006ff */
[----:B------:R-:W-:Y:S02]  /*57e0*/  F2FP.F16.E4M3.UNPACK_B R114, R114 ;  /* 0x00000072ff72723e */ /* 0x000fe400020006ff */
[----:B------:R-:W-:Y:S02]  /*57f0*/  F2FP.F16.E4M3.UNPACK_B R115, R115 ;  /* 0x00000073ff73723e */ /* 0x000fe400020006ff */
[----:B------:R-:W-:-:S02]  /*5800*/  F2FP.F16.E4M3.UNPACK_B R36, R36 ;  /* 0x00000024ff24723e */ /* 0x000fc400020006ff */
[----:B------:R-:W-:Y:S02]  /*5810*/  F2FP.F16.E4M3.UNPACK_B R37, R37 ;  /* 0x00000025ff25723e */ /* 0x000fe400020006ff */
[----:B------:R-:W-:Y:S02]  /*5820*/  F2FP.F16.E4M3.UNPACK_B R38, R38 ;  /* 0x00000026ff26723e */ /* 0x000fe400020006ff */
[----:B------:R-:W-:Y:S02]  /*5830*/  F2FP.F16.E4M3.UNPACK_B R39, R39 ;  /* 0x00000027ff27723e */ /* 0x000fe400020006ff */
[----:B------:R-:W-:Y:S02]  /*5840*/  F2FP.F16.E4M3.UNPACK_B R32, R32 ;  /* 0x00000020ff20723e */ /* 0x000fe400020006ff */
[----:B------:R-:W-:Y:S02]  /*5850*/  F2FP.F16.E4M3.UNPACK_B R33, R33 ;  /* 0x00000021ff21723e */ /* 0x000fe400020006ff */
[----:B------:R-:W-:-:S02]  /*5860*/  F2FP.F16.E4M3.UNPACK_B R34, R34 ;  /* 0x00000022ff22723e */ /* 0x000fc400020006ff */
[----:B------:R-:W-:Y:S01]  /*5870*/  F2FP.F16.E4M3.UNPACK_B R35, R35 ;  /* 0x00000023ff23723e */ /* 0x000fe200020006ff */
[----:B------:R-:W-:Y:S01]  /*5880*/  UIADD3.X UR37, UR7, UR37, URZ, UP0, !UPT ;  /* 0x0000002507257290 */ /* 0x000fe200087fe43f */
[----:B------:R-:W-:Y:S01]  /*5890*/  IADD3 R5, P1, R5, UR4, RZ ;  /* 0x0000000405057c10 */ /* 0x000fe2000ff3e0ff */
[----:B------:R-:W-:Y:S01]  /*58a0*/  UIADD3.X UR35, UR7, UR35, URZ, UP4, !UPT ;  /* 0x0000002307237290 */ /* 0x000fe2000a7fe43f */
[----:B------:R-:W-:Y:S01]  /*58b0*/  IADD3 R11, P2, R11, UR4, RZ ;  /* 0x000000040b0b7c10 */ /* 0x000fe2000ff5e0ff */
[----:B------:R-:W-:Y:S02]  /*58c0*/  UIADD3.X UR33, UR7, UR33, URZ, UP3, !UPT ;  /* 0x0000002107217290 */ /* 0x000fe40009ffe43f */
[----:B------:R-:W-:Y:S02]  /*58d0*/  UIADD3.X UR31, UR7, UR31, URZ, UP6, !UPT ;  /* 0x0000001f071f7290 */ /* 0x000fe4000b7fe43f */
[----:B------:R-:W-:Y:S02]  /*58e0*/  UIADD3.X UR29, UR7, UR29, URZ, UP5, !UPT ;  /* 0x0000001d071d7290 */ /* 0x000fe4000affe43f */
[----:B------:R-:W-:-:S02]  /*58f0*/  UIADD3.X UR27, UR7, UR27, URZ, UP2, !UPT ;  /* 0x0000001b071b7290 */ /* 0x000fc400097fe43f */
[----:B------:R-:W-:Y:S02]  /*5900*/  UIADD3.X UR25, UR7, UR25, URZ, UP1, !UPT ;  /* 0x0000001907197290 */ /* 0x000fe40008ffe43f */
[----:B------:R-:W-:Y:S02]  /*5910*/  UIADD3 UR22, UP0, UR4, UR22, URZ ;  /* 0x0000001604167290 */ /* 0x000fe4000ff1e03f */
[----:B------:R-:W-:Y:S02]  /*5920*/  UIADD3 UR20, UP4, UR4, UR20, URZ ;  /* 0x0000001404147290 */ /* 0x000fe4000ff9e03f */
[----:B------:R-:W-:Y:S02]  /*5930*/  UIADD3 UR18, UP3, UR4, UR18, URZ ;  /* 0x0000001204127290 */ /* 0x000fe4000ff7e03f */
[----:B------:R-:W-:Y:S02]  /*5940*/  UIADD3 UR16, UP6, UR4, UR16, URZ ;  /* 0x0000001004107290 */ /* 0x000fe4000ffde03f */
[----:B------:R-:W-:-:S02]  /*5950*/  UIADD3 UR14, UP5, UR4, UR14, URZ ;  /* 0x0000000e040e7290 */ /* 0x000fc4000ffbe03f */
[----:B------:R-:W-:Y:S02]  /*5960*/  UIADD3 UR12, UP2, UR4, UR12, URZ ;  /* 0x0000000c040c7290 */ /* 0x000fe4000ff5e03f */
[----:B------:R-:W-:Y:S01]  /*5970*/  UIADD3 UR10, UP1, UR4, UR10, URZ ;  /* 0x0000000a040a7290 */ /* 0x000fe2000ff3e03f */
[----:B------:R-:W-:Y:S01]  /*5980*/  IADD3 R12, P3, R250, R12, RZ ;  /* 0x0000000cfa0c7210 */ /* 0x000fe20007f7e0ff */
[C---:B------:R-:W-:Y:S01]  /*5990*/  HMMA.16816.F32 R100, R112.reuse, R134, R100 ;  /* 0x000000867064723c */ /* 0x040fe20000001864 */
[----:B------:R-:W-:Y:S02]  /*59a0*/  UIADD3.X UR23, UR7, UR23, URZ, UP0, !UPT ;  /* 0x0000001707177290 */ /* 0x000fe400087fe43f */
[----:B------:R-:W-:Y:S01]  /*59b0*/  IADD3.X R6, R6, UR7, RZ, P1, !PT ;  /* 0x0000000706067c10 */ /* 0x000fe20008ffe4ff */
[----:B------:R-:W-:Y:S02]  /*59c0*/  UIADD3.X UR21, UR7, UR21, URZ, UP4, !UPT ;  /* 0x0000001507157290 */ /* 0x000fe4000a7fe43f */
[----:B------:R-:W-:Y:S01]  /*59d0*/  IADD3.X R147, R147, UR7, RZ, P2, !PT ;  /* 0x0000000793937c10 */ /* 0x000fe200097fe4ff */
[----:B------:R-:W-:Y:S01]  /*59e0*/  UIADD3.X UR19, UR7, UR19, URZ, UP3, !UPT ;  /* 0x0000001307137290 */ /* 0x000fe20009ffe43f */
[----:B------:R-:W-:Y:S01]  /*59f0*/  HMMA.16816.F32 R96, R112, R116, R96 ;  /* 0x000000747060723c */ /* 0x000fe20000001860 */
[----:B------:R-:W-:-:S02]  /*5a00*/  UIADD3.X UR17, UR7, UR17, URZ, UP6, !UPT ;  /* 0x0000001107117290 */ /* 0x000fc4000b7fe43f */
[----:B------:R-:W-:Y:S02]  /*5a10*/  UIADD3.X UR15, UR7, UR15, URZ, UP5, !UPT ;  /* 0x0000000f070f7290 */ /* 0x000fe4000affe43f */
[----:B------:R-:W-:Y:S01]  /*5a20*/  UIADD3.X UR13, UR7, UR13, URZ, UP2, !UPT ;  /* 0x0000000d070d7290 */ /* 0x000fe200097fe43f */
[----:B------:R-:W-:Y:S01]  /*5a30*/  HMMA.16816.F32 R92, R112, R118, R92 ;  /* 0x00000076705c723c */ /* 0x000fe2000000185c */
[----:B------:R-:W-:Y:S01]  /*5a40*/  UIADD3.X UR11, UR7, UR11, URZ, UP1, !UPT ;  /* 0x0000000b070b7290 */ /* 0x000fe20008ffe43f */
[----:B------:R-:W-:Y:S01]  /*5a50*/  LEA.HI.X.SX32 R148, R250, R148, 0x1, P3 ;  /* 0x00000094fa947211 */ /* 0x000fe200018f0eff */
[----:B------:R-:W-:-:S03]  /*5a60*/  VIADD R8, R8, 0xffffffe0 ;  /* 0xffffffe008087836 */ /* 0x000fc60000000000 */
[----:B------:R-:W-:Y:S06]  /*5a70*/  HMMA.16816.F32 R88, R112, R136, R88 ;  /* 0x000000887058723c */ /* 0x000fec0000001858 */
[C---:B------:R-:W-:Y:S06]  /*5a80*/  HMMA.16816.F32 R68, R36.reuse, R134, R68 ;  /* 0x000000862444723c */ /* 0x040fec0000001844 */
[C---:B------:R-:W-:Y:S06]  /*5a90*/  HMMA.16816.F32 R64, R36.reuse, R116, R64 ;  /* 0x000000742440723c */ /* 0x040fec0000001840 */
[C---:B------:R-:W-:Y:S06]  /*5aa0*/  HMMA.16816.F32 R60, R36.reuse, R118, R60 ;  /* 0x00000076243c723c */ /* 0x040fec000000183c */
[----:B------:R-:W-:Y:S06]  /*5ab0*/  HMMA.16816.F32 R56, R36, R136, R56 ;  /* 0x000000882438723c */ /* 0x000fec0000001838 */
[C---:B------:R-:W-:Y:S06]  /*5ac0*/  HMMA.16816.F32 R52, R32.reuse, R134, R52 ;  /* 0x000000862034723c */ /* 0x040fec0000001834 */
[C---:B------:R-:W-:Y:S06]  /*5ad0*/  HMMA.16816.F32 R48, R32.reuse, R116, R48 ;  /* 0x000000742030723c */ /* 0x040fec0000001830 */
[C---:B------:R-:W-:Y:S06]  /*5ae0*/  HMMA.16816.F32 R44, R32.reuse, R118, R44 ;  /* 0x00000076202c723c */ /* 0x040fec000000182c */
[----:B------:R-:W-:Y:S01]  /*5af0*/  HMMA.16816.F32 R40, R32, R136, R40 ;  /* 0x000000882028723c */ /* 0x000fe20000001828 */
[----:B------:R-:W-:-:S08]  /*5b00*/  NOP ;  /* 0x0000000000007918 */ /* 0x000fd00000000000 */
[----:B------:R-:W-:-:S15]  /*5b10*/  @P0 BRA `(.L_x_2) ;  /* 0xffffffd000980947 */ /* 0x000fde000383ffff */
.L_x_1:
[----:B------:R-:W2:Y:S01]  /*5b20*/  LDL.LU R32, [R1+0x94] ;  /* 0x0000940001207983 */ /* 0x000ea20000300800 */
[----:B------:R-:W-:Y:S01]  /*5b30*/  VIADD R6, R3, 0x2 ;  /* 0x0000000203067836 */ /* 0x000fe20000000000 */
[----:B------:R-:W-:Y:S01]  /*5b40*/  F2FP.SATFINITE.E4M3.F32.PACK_AB_MERGE_C R100, R101, R100, RZ ;  /* 0x000000646564723e */ /* 0x000fe200048070ff */
[----:B------:R-:W-:Y:S01]  /*5b50*/  ULDC.64 UR10, c[0x0][0x228] ;  /* 0x00008a00000a7ab9 */ /* 0x000fe20000000a00 */
[----:B------:R-:W0:Y:S01]  /*5b60*/  S2R R17, SR_TID.X ;  /* 0x0000000000117919 */ /* 0x000e220000002100 */
[----:B------:R-:W-:Y:S01]  /*5b70*/  F2FP.SATFINITE.E4M3.F32.PACK_AB_MERGE_C R102, R103, R102, RZ ;  /* 0x000000666766723e */ /* 0x000fe200048070ff */
[----:B------:R-:W-:Y:S01]  /*5b80*/  VIADD R5, R3, 0x3 ;  /* 0x0000000303057836 */ /* 0x000fe20000000000 */
[----:B------:R-:W-:Y:S01]  /*5b90*/  F2FP.SATFINITE.E4M3.F32.PACK_AB_MERGE_C R70, R71, R70, RZ ;  /* 0x000000464746723e */ /* 0x000fe200048070ff */
[----:B------:R-:W-:Y:S01]  /*5ba0*/  VIADD R7, R3, 0x1 ;  /* 0x0000000103077836 */ /* 0x000fe20000000000 */
[----:B------:R-:W-:Y:S01]  /*5bb0*/  ISETP.GE.AND P3, PT, R6, UR11, PT ;  /* 0x0000000b06007c0c */ /* 0x000fe2000bf66270 */
[----:B------:R-:W-:Y:S01]  /*5bc0*/  ULDC UR6, c[0x0][0x248] ;  /* 0x0000920000067ab9 */ /* 0x000fe20000000800 */
[----:B------:R-:W-:Y:S01]  /*5bd0*/  LOP3.LUT R100, R100, 0xffff, RZ, 0xc0, !PT ;  /* 0x0000ffff64647812 */ /* 0x000fe200078ec0ff */
[----:B------:R-:W-:Y:S01]  /*5be0*/  ULDC UR7, c[0x0][0x228] ;  /* 0x00008a0000077ab9 */ /* 0x000fe20000000800 */
[----:B------:R-:W-:-:S02]  /*5bf0*/  LOP3.LUT R102, R102, 0xffff, RZ, 0xc0, !PT ;  /* 0x0000ffff66667812 */ /* 0x000fc400078ec0ff */
[----:B------:R-:W-:Y:S02]  /*5c00*/  LOP3.LUT R15, R70, 0xffff, RZ, 0xc0, !PT ;  /* 0x0000ffff460f7812 */ /* 0x000fe400078ec0ff */
[----:B------:R-:W-:Y:S02]  /*5c10*/  ISETP.GE.AND P2, PT, R5, UR11, PT ;  /* 0x0000000b05007c0c */ /* 0x000fe4000bf46270 */
[----:B------:R-:W-:Y:S02]  /*5c20*/  SHF.R.U32.HI R5, RZ, 0x8, R100 ;  /* 0x00000008ff057819 */ /* 0x000fe40000011664 */
[----:B------:R-:W-:Y:S02]  /*5c30*/  SHF.R.U32.HI R8, RZ, 0x8, R15 ;  /* 0x00000008ff087819 */ /* 0x000fe4000001160f */
[----:B------:R-:W-:Y:S02]  /*5c40*/  LOP3.LUT R12, R5, 0xffff, RZ, 0xc0, !PT ;  /* 0x0000ffff050c7812 */ /* 0x000fe400078ec0ff */
[----:B------:R-:W-:-:S02]  /*5c50*/  LOP3.LUT R8, R8, 0xffff, RZ, 0xc0, !PT ;  /* 0x0000ffff08087812 */ /* 0x000fc400078ec0ff */
[----:B------:R-:W-:Y:S02]  /*5c60*/  F2FP.SATFINITE.E4M3.F32.PACK_AB_MERGE_C R86, R87, R86, RZ ;  /* 0x000000565756723e */ /* 0x000fe400048070ff */
[----:B------:R-:W-:Y:S02]  /*5c70*/  F2FP.SATFINITE.E4M3.F32.PACK_AB_MERGE_C R68, R69, R68, RZ ;  /* 0x000000444544723e */ /* 0x000fe400048070ff */
[----:B------:R-:W-:Y:S02]  /*5c80*/  F2FP.SATFINITE.E4M3.F32.PACK_AB_MERGE_C R54, R55, R54, RZ ;  /* 0x000000363736723e */ /* 0x000fe400048070ff */
[----:B------:R-:W-:Y:S02]  /*5c90*/  F2FP.SATFINITE.E4M3.F32.PACK_AB_MERGE_C R96, R97, R96, RZ ;  /* 0x000000606160723e */ /* 0x000fe400048070ff */
[----:B------:R-:W-:Y:S01]  /*5ca0*/  F2FP.SATFINITE.E4M3.F32.PACK_AB_MERGE_C R64, R65, R64, RZ ;  /* 0x000000404140723e */ /* 0x000fe200048070ff */
[----:B0-----:R-:W-:Y:S01]  /*5cb0*/  IMAD.SHL.U32 R6, R17, 0x20, RZ ;  /* 0x0000002011067824 */ /* 0x001fe200078e00ff */
[----:B------:R-:W-:-:S02]  /*5cc0*/  ISETP.GE.AND P1, PT, R7, UR11, PT ;  /* 0x0000000b07007c0c */ /* 0x000fc4000bf26270 */
[----:B------:R-:W-:Y:S02]  /*5cd0*/  LOP3.LUT R7, R68, 0xffff, RZ, 0xc0, !PT ;  /* 0x0000ffff44077812 */ /* 0x000fe400078ec0ff */
[----:B------:R-:W-:Y:S02]  /*5ce0*/  LOP3.LUT R10, R6, 0x200, RZ, 0xc0, !PT ;  /* 0x00000200060a7812 */ /* 0x000fe400078ec0ff */
[----:B------:R-:W-:Y:S02]  /*5cf0*/  SHF.R.U32.HI R6, RZ, 0x8, R102 ;  /* 0x00000008ff067819 */ /* 0x000fe40000011666 */
[----:B------:R-:W-:Y:S02]  /*5d00*/  LOP3.LUT R86, R86, 0xffff, RZ, 0xc0, !PT ;  /* 0x0000ffff56567812 */ /* 0x000fe400078ec0ff */
[----:B------:R-:W-:Y:S02]  /*5d10*/  LOP3.LUT R5, R6, 0xffff, RZ, 0xc0, !PT ;  /* 0x0000ffff06057812 */ /* 0x000fe400078ec0ff */
[----:B------:R-:W-:-:S02]  /*5d20*/  LOP3.LUT R96, R96, 0xffff, RZ, 0xc0, !PT ;  /* 0x0000ffff60607812 */ /* 0x000fc400078ec0ff */
[----:B------:R-:W-:Y:S02]  /*5d30*/  PRMT R16, R5, 0x3340, R8 ;  /* 0x0000334005107816 */ /* 0x000fe40000000008 */
[----:B------:R-:W-:Y:S02]  /*5d40*/  LOP3.LUT R5, R54, 0xffff, RZ, 0xc0, !PT ;  /* 0x0000ffff36057812 */ /* 0x000fe400078ec0ff */
[----:B------:R-:W-:Y:S02]  /*5d50*/  LOP3.LUT R23, R64, 0xffff, RZ, 0xc0, !PT ;  /* 0x0000ffff40177812 */ /* 0x000fe400078ec0ff */
[----:B------:R-:W-:Y:S02]  /*5d60*/  PRMT R13, R100, 0x3340, R7 ;  /* 0x00003340640d7816 */ /* 0x000fe40000000007 */
[----:B------:R-:W-:Y:S02]  /*5d70*/  PRMT R19, R86, 0x3340, R5 ;  /* 0x0000334056137816 */ /* 0x000fe40000000005 */
[----:B------:R-:W-:-:S02]  /*5d80*/  F2FP.SATFINITE.E4M3.F32.PACK_AB_MERGE_C R84, R85, R84, RZ ;  /* 0x000000545554723e */ /* 0x000fc400048070ff */
[----:B------:R-:W-:Y:S02]  /*5d90*/  F2FP.SATFINITE.E4M3.F32.PACK_AB_MERGE_C R52, R53, R52, RZ ;  /* 0x000000343534723e */ /* 0x000fe400048070ff */
[----:B------:R-:W-:Y:S02]  /*5da0*/  SHF.R.U32.HI R7, RZ, 0x8, R7 ;  /* 0x00000008ff077819 */ /* 0x000fe40000011607 */
[----:B------:R-:W-:Y:S02]  /*5db0*/  SHF.R.U32.HI R8, RZ, 0x8, R23 ;  /* 0x00000008ff087819 */ /* 0x000fe40000011617 */
[----:B------:R-:W-:Y:S02]  /*5dc0*/  F2FP.SATFINITE.E4M3.F32.PACK_AB_MERGE_C R98, R99, R98, RZ ;  /* 0x000000626362723e */ /* 0x000fe400048070ff */
[----:B------:R-:W-:Y:S02]  /*5dd0*/  F2FP.SATFINITE.E4M3.F32.PACK_AB_MERGE_C R82, R83, R82, RZ ;  /* 0x000000525352723e */ /* 0x000fe400048070ff */
[----:B------:R-:W-:-:S02]  /*5de0*/  F2FP.SATFINITE.E4M3.F32.PACK_AB_MERGE_C R50, R51, R50, RZ ;  /* 0x000000323332723e */ /* 0x000fc400048070ff */
[----:B------:R-:W-:Y:S02]  /*5df0*/  LOP3.LUT R7, R7, 0xffff, RZ, 0xc0, !PT ;  /* 0x0000ffff07077812 */ /* 0x000fe400078ec0ff */
[----:B------:R-:W-:Y:S02]  /*5e00*/  LOP3.LUT R84, R84, 0xffff, RZ, 0xc0, !PT ;  /* 0x0000ffff54547812 */ /* 0x000fe400078ec0ff */
[----:B------:R-:W-:Y:S02]  /*5e10*/  LOP3.LUT R8, R8, 0xffff, RZ, 0xc0, !PT ;  /* 0x0000ffff08087812 */ /* 0x000fe400078ec0ff */
[----:B------:R-:W-:Y:S02]  /*5e20*/  LOP3.LUT R98, R98, 0xffff, RZ, 0xc0, !PT ;  /* 0x0000ffff62627812 */ /* 0x000fe400078ec0ff */
[----:B------:R-:W-:Y:S02]  /*5e30*/  LOP3.LUT R82, R82, 0xffff, RZ, 0xc0, !PT ;  /* 0x0000ffff52527812 */ /* 0x000fe400078ec0ff */
[----:B------:R-:W-:-:S02]  /*5e40*/  LOP3.LUT R29, R50, 0xffff, RZ, 0xc0, !PT ;  /* 0x0000ffff321d7812 */ /* 0x000fc400078ec0ff */
[----:B------:R-:W-:Y:S02]  /*5e50*/  LOP3.LUT R26, R17, 0x20, RZ, 0xc0, !PT ;  /* 0x00000020111a7812 */ /* 0x000fe400078ec0ff */
[----:B------:R-:W-:Y:S02]  /*5e60*/  PRMT R14, R12, 0x3340, R7 ;  /* 0x000033400c0e7816 */ /* 0x000fe40000000007 */
[----:B------:R-:W-:Y:S02]  /*5e70*/  SHF.R.U32.HI R6, RZ, 0x8, R84 ;  /* 0x00000008ff067819 */ /* 0x000fe40000011654 */
[----:B------:R-:W-:Y:S02]  /*5e80*/  SHF.R.U32.HI R7, RZ, 0x8, R86 ;  /* 0x00000008ff077819 */ /* 0x000fe40000011656 */
[----:B------:R-:W-:Y:S02]  /*5e90*/  SHF.R.U32.HI R12, RZ, 0x8, R29 ;  /* 0x00000008ff0c7819 */ /* 0x000fe4000001161d */
[----:B------:R-:W-:-:S02]  /*5ea0*/  LOP3.LUT R6, R6, 0xffff, RZ, 0xc0, !PT ;  /* 0x0000ffff06067812 */ /* 0x000fc400078ec0ff */
[----:B------:R-:W-:Y:S02]  /*5eb0*/  LOP3.LUT R7, R7, 0xffff, RZ, 0xc0, !PT ;  /* 0x0000ffff07077812 */ /* 0x000fe400078ec0ff */
[----:B------:R-:W-:Y:S02]  /*5ec0*/  LOP3.LUT R12, R12, 0xffff, RZ, 0xc0, !PT ;  /* 0x0000ffff0c0c7812 */ /* 0x000fe400078ec0ff */
[----:B------:R-:W-:Y:S02]  /*5ed0*/  PRMT R15, R102, 0x3340, R15 ;  /* 0x00003340660f7816 */ /* 0x000fe4000000000f */
[----:B------:R-:W-:Y:S02]  /*5ee0*/  F2FP.SATFINITE.E4M3.F32.PACK_AB_MERGE_C R80, R81, R80, RZ ;  /* 0x000000505150723e */ /* 0x000fe400048070ff */
[----:B------:R-:W-:Y:S02]  /*5ef0*/  F2FP.SATFINITE.E4M3.F32.PACK_AB_MERGE_C R66, R67, R66, RZ ;  /* 0x000000424342723e */ /* 0x000fe400048070ff */
[----:B------:R-:W-:-:S02]  /*5f00*/  F2FP.SATFINITE.E4M3.F32.PACK_AB_MERGE_C R92, R93, R92, RZ ;  /* 0x0000005c5d5c723e */ /* 0x000fc400048070ff */
[----:B------:R-:W-:Y:S02]  /*5f10*/  F2FP.SATFINITE.E4M3.F32.PACK_AB_MERGE_C R60, R61, R60, RZ ;  /* 0x0000003c3d3c723e */ /* 0x000fe400048070ff */
[----:B------:R-:W-:Y:S02]  /*5f20*/  F2FP.SATFINITE.E4M3.F32.PACK_AB_MERGE_C R48, R49, R48, RZ ;  /* 0x000000303130723e */ /* 0x000fe400048070ff */
[----:B------:R-:W-:Y:S02]  /*5f30*/  LOP3.LUT R80, R80, 0xffff, RZ, 0xc0, !PT ;  /* 0x0000ffff50507812 */ /* 0x000fe400078ec0ff */
[----:B------:R-:W-:Y:S02]  /*5f40*/  LOP3.LUT R92, R92, 0xffff, RZ, 0xc0, !PT ;  /* 0x0000ffff5c5c7812 */ /* 0x000fe400078ec0ff */
[----:B------:R-:W-:Y:S02]  /*5f50*/  LOP3.LUT R31, R60, 0xffff, RZ, 0xc0, !PT ;  /* 0x0000ffff3c1f7812 */ /* 0x000fe400078ec0ff */
[----:B------:R-:W-:-:S02]  /*5f60*/  PRMT R21, R96, 0x3340, R23 ;  /* 0x0000334060157816 */ /* 0x000fc40000000017 */
[----:B------:R-:W-:Y:S02]  /*5f70*/  F2FP.SATFINITE.E4M3.F32.PACK_AB_MERGE_C R94, R95, R94, RZ ;  /* 0x0000005e5f5e723e */ /* 0x000fe400048070ff */
[----:B------:R-:W-:Y:S02]  /*5f80*/  F2FP.SATFINITE.E4M3.F32.PACK_AB_MERGE_C R76, R77, R76, RZ ;  /* 0x0000004c4d4c723e */ /* 0x000fe400048070ff */
[----:B------:R-:W-:Y:S02]  /*5f90*/  F2FP.SATFINITE.E4M3.F32.PACK_AB_MERGE_C R62, R63, R62, RZ ;  /* 0x0000003e3f3e723e */ /* 0x000fe400048070ff */
[----:B------:R-:W-:Y:S02]  /*5fa0*/  F2FP.SATFINITE.E4M3.F32.PACK_AB_MERGE_C R44, R45, R44, RZ ;  /* 0x0000002c2d2c723e */ /* 0x000fe400048070ff */
[----:B------:R-:W-:Y:S02]  /*5fb0*/  F2FP.SATFINITE.E4M3.F32.PACK_AB_MERGE_C R78, R79, R78, RZ ;  /* 0x0000004e4f4e723e */ /* 0x000fe400048070ff */
[----:B------:R-:W-:-:S02]  /*5fc0*/  F2FP.SATFINITE.E4M3.F32.PACK_AB_MERGE_C R46, R47, R46, RZ ;  /* 0x0000002e2f2e723e */ /* 0x000fc400048070ff */
[----:B------:R-:W-:Y:S02]  /*5fd0*/  LOP3.LUT R94, R94, 0xffff, RZ, 0xc0, !PT ;  /* 0x0000ffff5e5e7812 */ /* 0x000fe400078ec0ff */
[----:B------:R-:W-:Y:S02]  /*5fe0*/  LOP3.LUT R76, R76, 0xffff, RZ, 0xc0, !PT ;  /* 0x0000ffff4c4c7812 */ /* 0x000fe400078ec0ff */
[----:B------:R-:W-:Y:S02]  /*5ff0*/  LOP3.LUT R78, R78, 0xffff, RZ, 0xc0, !PT ;  /* 0x0000ffff4e4e7812 */ /* 0x000fe400078ec0ff */
[----:B------:R-:W-:Y:S02]  /*6000*/  PRMT R27, R82, 0x3340, R29 ;  /* 0x00003340521b7816 */ /* 0x000fe4000000001d */
[----:B------:R-:W-:Y:S02]  /*6010*/  PRMT R29, R92, 0x3340, R31 ;  /* 0x000033405c1d7816 */ /* 0x000fe4000000001f */
[----:B------:R-:W-:-:S02]  /*6020*/  F2FP.SATFINITE.E4M3.F32.PACK_AB_MERGE_C R88, R89, R88, RZ ;  /* 0x000000585958723e */ /* 0x000fc400048070ff */
[----:B------:R-:W-:Y:S02]  /*6030*/  F2FP.SATFINITE.E4M3.F32.PACK_AB_MERGE_C R56, R57, R56, RZ ;  /* 0x000000383938723e */ /* 0x000fe400048070ff */
[----:B------:R-:W-:Y:S02]  /*6040*/  F2FP.SATFINITE.E4M3.F32.PACK_AB_MERGE_C R90, R91, R90, RZ ;  /* 0x0000005a5b5a723e */ /* 0x000fe400048070ff */
[----:B------:R-:W-:Y:S02]  /*6050*/  F2FP.SATFINITE.E4M3.F32.PACK_AB_MERGE_C R72, R73, R72, RZ ;  /* 0x000000484948723e */ /* 0x000fe400048070ff */
[----:B------:R-:W-:Y:S02]  /*6060*/  F2FP.SATFINITE.E4M3.F32.PACK_AB_MERGE_C R74, R75, R74, RZ ;  /* 0x0000004a4b4a723e */ /* 0x000fe400048070ff */
[----:B------:R-:W-:Y:S02]  /*6070*/  F2FP.SATFINITE.E4M3.F32.PACK_AB_MERGE_C R58, R59, R58, RZ ;  /* 0x0000003a3b3a723e */ /* 0x000fe400048070ff */
[----:B------:R-:W-:-:S02]  /*6080*/  F2FP.SATFINITE.E4M3.F32.PACK_AB_MERGE_C R40, R41, R40, RZ ;  /* 0x000000282928723e */ /* 0x000fc400048070ff */
[----:B------:R-:W-:Y:S02]  /*6090*/  F2FP.SATFINITE.E4M3.F32.PACK_AB_MERGE_C R42, R43, R42, RZ ;  /* 0x0000002a2b2a723e */ /* 0x000fe400048070ff */
[----:B------:R-:W-:Y:S01]  /*60a0*/  LOP3.LUT R88, R88, 0xffff, RZ, 0xc0, !PT ;  /* 0x0000ffff58587812 */ /* 0x000fe200078ec0ff */
[----:B------:R-:W0:Y:S01]  /*60b0*/  LDC R43, c[0x0][0x244] ;  /* 0x00009100ff2b7b82 */ /* 0x000e220000000800 */
[----:B------:R-:W-:Y:S02]  /*60c0*/  LOP3.LUT R90, R90, 0xffff, RZ, 0xc0, !PT ;  /* 0x0000ffff5a5a7812 */ /* 0x000fe400078ec0ff */
[----:B------:R-:W-:Y:S02]  /*60d0*/  LOP3.LUT R72, R72, 0xffff, RZ, 0xc0, !PT ;  /* 0x0000ffff48487812 */ /* 0x000fe400078ec0ff */
[----:B------:R-:W-:-:S03]  /*60e0*/  LOP3.LUT R74, R74, 0xffff, RZ, 0xc0, !PT ;  /* 0x0000ffff4a4a7812 */ /* 0x000fc600078ec0ff */
[----:B------:R-:W-:Y:S01]  /*60f0*/  BAR.SYNC.DEFER_BLOCKING 0x0 ;  /* 0x0000000000007b1d */ /* 0x000fe20000010000 */
[----:B------:R-:W-:-:S04]  /*6100*/  ISETP.GE.AND P0, PT, R2, UR10, PT ;  /* 0x0000000a02007c0c */ /* 0x000fc8000bf06270 */
[----:B------:R-:W-:Y:S02]  /*6110*/  ISETP.LT.AND P0, PT, R3, UR11, !P0 ;  /* 0x0000000b03007c0c */ /* 0x000fe4000c701270 */
[----:B--2---:R-:W-:-:S04]  /*6120*/  LOP3.LUT R9, R32, 0xf0, RZ, 0xc0, !PT ;  /* 0x000000f020097812 */ /* 0x004fc800078ec0ff */
[----:B------:R-:W-:Y:S02]  /*6130*/  IADD3 R11, R10, UR5, R9 ;  /* 0x000000050a0b7c10 */ /* 0x000fe4000fffe009 */
[----:B------:R-:W-:Y:S02]  /*6140*/  SHF.R.U32.HI R10, RZ, 0x8, R5 ;  /* 0x00000008ff0a7819 */ /* 0x000fe40000011605 */
[----:B------:R-:W-:Y:S01]  /*6150*/  SHF.R.U32.HI R5, RZ, 0x8, R96 ;  /* 0x00000008ff057819 */ /* 0x000fe20000011660 */
[----:B------:R-:W-:Y:S01]  /*6160*/  IMAD R26, R26, 0x8, R11 ;  /* 0x000000081a1a7824 */ /* 0x000fe200078e020b */
[----:B------:R-:W-:Y:S02]  /*6170*/  LOP3.LUT R9, R52, 0xffff, RZ, 0xc0, !PT ;  /* 0x0000ffff34097812 */ /* 0x000fe400078ec0ff */
[----:B------:R-:W-:Y:S02]  /*6180*/  LOP3.LUT R5, R5, 0xffff, RZ, 0xc0, !PT ;  /* 0x0000ffff05057812 */ /* 0x000fe400078ec0ff */
[----:B------:R-:W-:-:S02]  /*6190*/  PRMT R17, R84, 0x3340, R9 ;  /* 0x0000334054117816 */ /* 0x000fc40000000009 */
[----:B------:R-:W-:Y:S02]  /*61a0*/  PRMT R22, R5, 0x3340, R8 ;  /* 0x0000334005167816 */ /* 0x000fe40000000008 */
[----:B------:R-:W-:Y:S02]  /*61b0*/  SHF.R.U32.HI R9, RZ, 0x8, R9 ;  /* 0x00000008ff097819 */ /* 0x000fe40000011609 */
[----:B------:R-:W-:Y:S02]  /*61c0*/  SHF.R.U32.HI R5, RZ, 0x8, R98 ;  /* 0x00000008ff057819 */ /* 0x000fe40000011662 */
[----:B------:R-:W-:Y:S02]  /*61d0*/  SHF.R.U32.HI R8, RZ, 0x8, R82 ;  /* 0x00000008ff087819 */ /* 0x000fe40000011652 */
[----:B------:R-:W-:Y:S02]  /*61e0*/  LOP3.LUT R9, R9, 0xffff, RZ, 0xc0, !PT ;  /* 0x0000ffff09097812 */ /* 0x000fe400078ec0ff */
[----:B------:R-:W-:-:S02]  /*61f0*/  LOP3.LUT R10, R10, 0xffff, RZ, 0xc0, !PT ;  /* 0x0000ffff0a0a7812 */ /* 0x000fc400078ec0ff */
[----:B------:R-:W-:Y:S02]  /*6200*/  LOP3.LUT R24, R5, 0xffff, RZ, 0xc0, !PT ;  /* 0x0000ffff05187812 */ /* 0x000fe400078ec0ff */
[----:B------:R-:W-:Y:S02]  /*6210*/  LOP3.LUT R5, R8, 0xffff, RZ, 0xc0, !PT ;  /* 0x0000ffff08057812 */ /* 0x000fe400078ec0ff */
[----:B------:R-:W-:Y:S02]  /*6220*/  PRMT R18, R6, 0x3340, R9 ;  /* 0x0000334006127816 */ /* 0x000fe40000000009 */
[----:B------:R-:W-:Y:S02]  /*6230*/  PRMT R20, R7, 0x3340, R10 ;  /* 0x0000334007147816 */ /* 0x000fe4000000000a */
[----:B------:R-:W-:Y:S02]  /*6240*/  PRMT R30, R5, 0x3340, R12 ;  /* 0x00003340051e7816 */ /* 0x000fe4000000000c */
[----:B------:R-:W-:-:S02]  /*6250*/  PRMT R12, R13, 0x5410, R14 ;  /* 0x000054100d0c7816 */ /* 0x000fc4000000000e */
[----:B------:R-:W-:Y:S02]  /*6260*/  PRMT R13, R15, 0x5410, R16 ;  /* 0x000054100f0d7816 */ /* 0x000fe40000000010 */
[----:B------:R-:W-:Y:S02]  /*6270*/  PRMT R14, R17, 0x5410, R18 ;  /* 0x00005410110e7816 */ /* 0x000fe40000000012 */
[----:B------:R-:W-:Y:S02]  /*6280*/  PRMT R15, R19, 0x5410, R20 ;  /* 0x00005410130f7816 */ /* 0x000fe40000000014 */
[----:B------:R-:W-:Y:S02]  /*6290*/  LOP3.LUT R9, R66, 0xffff, RZ, 0xc0, !PT ;  /* 0x0000ffff42097812 */ /* 0x000fe400078ec0ff */
[----:B------:R-:W-:Y:S01]  /*62a0*/  LOP3.LUT R11, R48, 0xffff, RZ, 0xc0, !PT ;  /* 0x0000ffff300b7812 */ /* 0x000fe200078ec0ff */
[----:B------:R1:W-:Y:S01]  /*62b0*/  STSM.16.M88.4 [R26], R12 ;  /* 0x0000000c1a007844 */ /* 0x0003e20000000200 */
[----:B------:R-:W-:-:S02]  /*62c0*/  PRMT R23, R98, 0x3340, R9 ;  /* 0x0000334062177816 */ /* 0x000fc40000000009 */
[----:B------:R-:W-:Y:S02]  /*62d0*/  SHF.R.U32.HI R7, RZ, 0x8, R80 ;  /* 0x00000008ff077819 */ /* 0x000fe40000011650 */
[----:B------:R-:W-:Y:S02]  /*62e0*/  SHF.R.U32.HI R9, RZ, 0x8, R9 ;  /* 0x00000008ff097819 */ /* 0x000fe40000011609 */
[----:B------:R-:W-:Y:S02]  /*62f0*/  PRMT R25, R80, 0x3340, R11 ;  /* 0x0000334050197816 */ /* 0x000fe4000000000b */
[----:B------:R-:W-:Y:S02]  /*6300*/  SHF.R.U32.HI R6, RZ, 0x8, R92 ;  /* 0x00000008ff067819 */ /* 0x000fe4000001165c */
[----:B------:R-:W-:Y:S02]  /*6310*/  SHF.R.U32.HI R10, RZ, 0x8, R31 ;  /* 0x00000008ff0a7819 */ /* 0x000fe4000001161f */
[----:B------:R-:W-:-:S02]  /*6320*/  SHF.R.U32.HI R11, RZ, 0x8, R11 ;  /* 0x00000008ff0b7819 */ /* 0x000fc4000001160b */
[----:B------:R-:W-:Y:S02]  /*6330*/  LOP3.LUT R28, R7, 0xffff, RZ, 0xc0, !PT ;  /* 0x0000ffff071c7812 */ /* 0x000fe400078ec0ff */
[----:B------:R-:W-:Y:S02]  /*6340*/  LOP3.LUT R9, R9, 0xffff, RZ, 0xc0, !PT ;  /* 0x0000ffff09097812 */ /* 0x000fe400078ec0ff */
[----:B------:R-:W-:Y:S02]  /*6350*/  LOP3.LUT R7, R6, 0xffff, RZ, 0xc0, !PT ;  /* 0x0000ffff06077812 */ /* 0x000fe400078ec0ff */
[----:B------:R-:W-:Y:S02]  /*6360*/  LOP3.LUT R10, R10, 0xffff, RZ, 0xc0, !PT ;  /* 0x0000ffff0a0a7812 */ /* 0x000fe400078ec0ff */
[----:B------:R-:W-:Y:S02]  /*6370*/  LOP3.LUT R11, R11, 0xffff, RZ, 0xc0, !PT ;  /* 0x0000ffff0b0b7812 */ /* 0x000fe400078ec0ff */
[----:B------:R-:W-:-:S02]  /*6380*/  PRMT R24, R24, 0x3340, R9 ;  /* 0x0000334018187816 */ /* 0x000fc40000000009 */
[----:B------:R-:W-:Y:S02]  /*6390*/  PRMT R32, R7, 0x3340, R10 ;  /* 0x0000334007207816 */ /* 0x000fe4000000000a */
[----:B------:R-:W-:Y:S02]  /*63a0*/  PRMT R28, R28, 0x3340, R11 ;  /* 0x000033401c1c7816 */ /* 0x000fe4000000000b */
[----:B------:R-:W-:Y:S02]  /*63b0*/  LOP3.LUT R7, R62, 0xffff, RZ, 0xc0, !PT ;  /* 0x0000ffff3e077812 */ /* 0x000fe400078ec0ff */
[----:B------:R-:W-:Y:S02]  /*63c0*/  LOP3.LUT R9, R44, 0xffff, RZ, 0xc0, !PT ;  /* 0x0000ffff2c097812 */ /* 0x000fe400078ec0ff */
[----:B------:R-:W-:Y:S02]  /*63d0*/  LOP3.LUT R11, R46, 0xffff, RZ, 0xc0, !PT ;  /* 0x0000ffff2e0b7812 */ /* 0x000fe400078ec0ff */
[----:B------:R-:W-:Y:S01]  /*63e0*/  LEA R20, R0, UR5, 0x4 ;  /* 0x0000000500147c11 */ /* 0x000fe2000f8e20ff */
[----:B------:R-:W-:Y:S01]  /*63f0*/  BAR.SYNC.DEFER_BLOCKING 0x0 ;  /* 0x0000000000007b1d */ /* 0x000fe20000010000 */
[----:B------:R-:W-:-:S02]  /*6400*/  SHF.R.U32.HI R5, RZ, 0x8, R94 ;  /* 0x00000008ff057819 */ /* 0x000fc4000001165e */
[--C-:B------:R-:W-:Y:S02]  /*6410*/  PRMT R33, R94, 0x3340, R7.reuse ;  /* 0x000033405e217816 */ /* 0x100fe40000000007 */
[----:B------:R-:W-:Y:S01]  /*6420*/  SHF.R.U32.HI R8, RZ, 0x8, R7 ;  /* 0x00000008ff087819 */ /* 0x000fe20000011607 */
[----:B------:R-:W-:Y:S01]  /*6430*/  ULDC.64 UR4, c[0x0][0x220] ;  /* 0x0000880000047ab9 */ /* 0x000fe20000000a00 */
[--C-:B------:R-:W-:Y:S02]  /*6440*/  PRMT R31, R76, 0x3340, R9.reuse ;  /* 0x000033404c1f7816 */ /* 0x100fe40000000009 */
[----:B------:R-:W-:Y:S02]  /*6450*/  SHF.R.U32.HI R6, RZ, 0x8, R76 ;  /* 0x00000008ff067819 */ /* 0x000fe4000001164c */
[----:B------:R-:W-:Y:S02]  /*6460*/  SHF.R.U32.HI R9, RZ, 0x8, R9 ;  /* 0x00000008ff097819 */ /* 0x000fe40000011609 */
[----:B------:R-:W-:-:S02]  /*6470*/  SHF.R.U32.HI R7, RZ, 0x8, R78 ;  /* 0x00000008ff077819 */ /* 0x000fc4000001164e */
[----:B------:R-:W-:Y:S02]  /*6480*/  SHF.R.U32.HI R10, RZ, 0x8, R11 ;  /* 0x00000008ff0a7819 */ /* 0x000fe4000001160b */
[----:B------:R-:W-:Y:S02]  /*6490*/  LOP3.LUT R5, R5, 0xffff, RZ, 0xc0, !PT ;  /* 0x0000ffff05057812 */ /* 0x000fe400078ec0ff */
[----:B------:R-:W-:Y:S02]  /*64a0*/  LOP3.LUT R8, R8, 0xffff, RZ, 0xc0, !PT ;  /* 0x0000ffff08087812 */ /* 0x000fe400078ec0ff */
[----:B------:R-:W-:Y:S02]  /*64b0*/  LOP3.LUT R6, R6, 0xffff, RZ, 0xc0, !PT ;  /* 0x0000ffff06067812 */ /* 0x000fe400078ec0ff */
[----:B------:R-:W-:Y:S01]  /*64c0*/  LOP3.LUT R9, R9, 0xffff, RZ, 0xc0, !PT ;  /* 0x0000ffff09097812 */ /* 0x000fe200078ec0ff */
[----:B------:R-:W2:Y:S01]  /*64d0*/  LDS.128 R16, [R20] ;  /* 0x0000000014107984 */ /* 0x000ea20000000c00 */
[----:B------:R-:W-:-:S02]  /*64e0*/  LOP3.LUT R7, R7, 0xffff, RZ, 0xc0, !PT ;  /* 0x0000ffff07077812 */ /* 0x000fc400078ec0ff */
[----:B------:R-:W-:Y:S02]  /*64f0*/  LOP3.LUT R10, R10, 0xffff, RZ, 0xc0, !PT ;  /* 0x0000ffff0a0a7812 */ /* 0x000fe400078ec0ff */
[----:B------:R-:W-:Y:S02]  /*6500*/  PRMT R34, R5, 0x3340, R8 ;  /* 0x0000334005227816 */ /* 0x000fe40000000008 */
[----:B------:R-:W-:Y:S02]  /*6510*/  PRMT R35, R78, 0x3340, R11 ;  /* 0x000033404e237816 */ /* 0x000fe4000000000b */
[----:B------:R-:W-:Y:S02]  /*6520*/  PRMT R36, R6, 0x3340, R9 ;  /* 0x0000334006247816 */ /* 0x000fe40000000009 */
[----:B------:R-:W-:Y:S02]  /*6530*/  PRMT R38, R7, 0x3340, R10 ;  /* 0x0000334007267816 */ /* 0x000fe4000000000a */
[----:B------:R-:W-:-:S02]  /*6540*/  LOP3.LUT R5, R56, 0xffff, RZ, 0xc0, !PT ;  /* 0x0000ffff38057812 */ /* 0x000fc400078ec0ff */
[----:B------:R-:W-:Y:S02]  /*6550*/  LOP3.LUT R9, R58, 0xffff, RZ, 0xc0, !PT ;  /* 0x0000ffff3a097812 */ /* 0x000fe400078ec0ff */
[----:B------:R-:W-:Y:S02]  /*6560*/  LOP3.LUT R7, R40, 0xffff, RZ, 0xc0, !PT ;  /* 0x0000ffff28077812 */ /* 0x000fe400078ec0ff */
[----:B------:R-:W-:Y:S02]  /*6570*/  LOP3.LUT R11, R42, 0xffff, RZ, 0xc0, !PT ;  /* 0x0000ffff2a0b7812 */ /* 0x000fe400078ec0ff */
[--C-:B------:R-:W-:Y:S02]  /*6580*/  PRMT R37, R88, 0x3340, R5.reuse ;  /* 0x0000334058257816 */ /* 0x100fe40000000005 */
[----:B------:R-:W-:Y:S02]  /*6590*/  SHF.R.U32.HI R8, RZ, 0x8, R5 ;  /* 0x00000008ff087819 */ /* 0x000fe40000011605 */
[----:B------:R-:W-:-:S02]  /*65a0*/  SHF.R.U32.HI R5, RZ, 0x8, R90 ;  /* 0x00000008ff057819 */ /* 0x000fc4000001165a */
[----:B------:R-:W-:Y:S02]  /*65b0*/  PRMT R39, R90, 0x3340, R9 ;  /* 0x000033405a277816 */ /* 0x000fe40000000009 */
[--C-:B------:R-:W-:Y:S02]  /*65c0*/  PRMT R40, R72, 0x3340, R7.reuse ;  /* 0x0000334048287816 */ /* 0x100fe40000000007 */
[----:B------:R-:W-:Y:S02]  /*65d0*/  SHF.R.U32.HI R10, RZ, 0x8, R7 ;  /* 0x00000008ff0a7819 */ /* 0x000fe40000011607 */
[----:B------:R-:W-:Y:S02]  /*65e0*/  PRMT R41, R74, 0x3340, R11 ;  /* 0x000033404a297816 */ /* 0x000fe4000000000b */
[----:B------:R-:W-:Y:S02]  /*65f0*/  SHF.R.U32.HI R0, RZ, 0x8, R88 ;  /* 0x00000008ff007819 */ /* 0x000fe40000011658 */
[----:B------:R-:W-:-:S02]  /*6600*/  SHF.R.U32.HI R9, RZ, 0x8, R9 ;  /* 0x00000008ff097819 */ /* 0x000fc40000011609 */
[----:B------:R-:W-:Y:S02]  /*6610*/  SHF.R.U32.HI R6, RZ, 0x8, R72 ;  /* 0x00000008ff067819 */ /* 0x000fe40000011648 */
[----:B------:R-:W-:Y:S02]  /*6620*/  SHF.R.U32.HI R7, RZ, 0x8, R74 ;  /* 0x00000008ff077819 */ /* 0x000fe4000001164a */
[----:B------:R-:W-:Y:S02]  /*6630*/  SHF.R.U32.HI R11, RZ, 0x8, R11 ;  /* 0x00000008ff0b7819 */ /* 0x000fe4000001160b */
[----:B-1----:R-:W-:Y:S02]  /*6640*/  LOP3.LUT R12, R5, 0xffff, RZ, 0xc0, !PT ;  /* 0x0000ffff050c7812 */ /* 0x002fe400078ec0ff */
[----:B------:R-:W-:Y:S02]  /*6650*/  LOP3.LUT R13, R0, 0xffff, RZ, 0xc0, !PT ;  /* 0x0000ffff000d7812 */ /* 0x000fe400078ec0ff */
[----:B------:R-:W-:-:S02]  /*6660*/  LOP3.LUT R8, R8, 0xffff, RZ, 0xc0, !PT ;  /* 0x0000ffff08087812 */ /* 0x000fc400078ec0ff */
        /* <DEDUP_REMOVED lines=8> */
[----:B------:R-:W-:Y:S01]  /*66f0*/  PRMT R42, R14, 0x3340, R11 ;  /* 0x000033400e2a7816 */ /* 0x000fe2000000000b */
[----:B------:R-:W-:Y:S01]  /*6700*/  BAR.SYNC.DEFER_BLOCKING 0x0 ;  /* 0x0000000000007b1d */ /* 0x000fe20000010000 */
[----:B------:R-:W-:Y:S01]  /*6710*/  PRMT R8, R21, 0x5410, R22 ;  /* 0x0000541015087816 */ /* 0x000fe20000000016 */
[----:B------:R-:W-:Y:S01]  /*6720*/  VIADD R21, R3, 0x4 ;  /* 0x0000000403157836 */ /* 0x000fe20000000000 */
[----:B------:R-:W-:Y:S02]  /*6730*/  PRMT R9, R23, 0x5410, R24 ;  /* 0x0000541017097816 */ /* 0x000fe40000000018 */
[----:B------:R-:W-:Y:S01]  /*6740*/  PRMT R10, R25, 0x5410, R28 ;  /* 0x00005410190a7816 */ /* 0x000fe2000000001c */
[----:B------:R-:W-:Y:S01]  /*6750*/  IMAD R25, R3, UR6, RZ ;  /* 0x0000000603197c24 */ /* 0x000fe2000f8e02ff */
[----:B------:R-:W-:-:S02]  /*6760*/  PRMT R11, R27, 0x5410, R30 ;  /* 0x000054101b0b7816 */ /* 0x000fc4000000001e */
[----:B------:R-:W-:Y:S01]  /*6770*/  PRMT R33, R33, 0x5410, R34 ;  /* 0x0000541021217816 */ /* 0x000fe20000000022 */
[----:B------:R-:W-:Y:S01]  /*6780*/  VIADD R28, R25, UR6 ;  /* 0x00000006191c7c36 */ /* 0x000fe20008000000 */
[----:B------:R-:W-:Y:S02]  /*6790*/  PRMT R32, R29, 0x5410, R32 ;  /* 0x000054101d207816 */ /* 0x000fe40000000020 */
[----:B------:R-:W-:Y:S01]  /*67a0*/  PRMT R34, R31, 0x5410, R36 ;  /* 0x000054101f227816 */ /* 0x000fe20000000024 */
[----:B------:R-:W-:Y:S01]  /*67b0*/  VIADD R30, R28, UR6 ;  /* 0x000000061c1e7c36 */ /* 0x000fe20008000000 */
[----:B------:R-:W-:Y:S02]  /*67c0*/  PRMT R35, R35, 0x5410, R38 ;  /* 0x0000541023237816 */ /* 0x000fe40000000026 */
[----:B------:R-:W-:Y:S01]  /*67d0*/  PRMT R36, R37, 0x5410, R0 ;  /* 0x0000541025247816 */ /* 0x000fe20000000000 */
[----:B0-----:R-:W-:Y:S01]  /*67e0*/  IMAD R0, R2, R43, RZ ;  /* 0x0000002b02007224 */ /* 0x001fe200078e02ff */
[----:B------:R-:W-:-:S02]  /*67f0*/  PRMT R37, R39, 0x5410, R6 ;  /* 0x0000541027257816 */ /* 0x000fc40000000006 */
[----:B------:R-:W-:Y:S01]  /*6800*/  PRMT R38, R40, 0x5410, R5 ;  /* 0x0000541028267816 */ /* 0x000fe20000000005 */
[----:B------:R-:W-:Y:S01]  /*6810*/  IMAD R7, R43, 0x40, R0 ;  /* 0x000000402b077824 */ /* 0x000fe200078e0200 */
[----:B------:R-:W-:Y:S01]  /*6820*/  PRMT R39, R41, 0x5410, R42 ;  /* 0x0000541029277816 */ /* 0x000fe2000000002a */
[----:B------:R-:W-:Y:S01]  /*6830*/  STSM.16.M88.4 [R26], R8 ;  /* 0x000000081a007844 */ /* 0x000fe20000000200 */
[----:B------:R-:W-:Y:S01]  /*6840*/  BAR.SYNC.DEFER_BLOCKING 0x0 ;  /* 0x0000000000007b1d */ /* 0x000fe20000010000 */
[C---:B------:R-:W-:Y:S02]  /*6850*/  IADD3 R6, P4, R0.reuse, UR4, RZ ;  /* 0x0000000400067c10 */ /* 0x040fe4000ff9e0ff */
[----:B------:R-:W-:Y:S02]  /*6860*/  SHF.R.S32.HI R27, RZ, 0x1f, R25 ;  /* 0x0000001fff1b7819 */ /* 0x000fe40000011419 */
[----:B------:R-:W-:Y:S02]  /*6870*/  LEA.HI.X.SX32 R0, R0, UR5, 0x1, P4 ;  /* 0x0000000500007c11 */ /* 0x000fe4000a0f0eff */
[----:B------:R-:W-:-:S02]  /*6880*/  IADD3 R22, P5, R25, R6, RZ ;  /* 0x0000000619167210 */ /* 0x000fc40007fbe0ff */
[----:B------:R-:W-:Y:S02]  /*6890*/  ISETP.GE.AND P4, PT, R3, UR11, PT ;  /* 0x0000000b03007c0c */ /* 0x000fe4000bf86270 */
[----:B--2---:R-:W-:Y:S01]  /*68a0*/  PRMT R29, R16, 0x7770, RZ ;  /* 0x00007770101d7816 */ /* 0x004fe200000000ff */
[----:B------:R-:W-:Y:S01]  /*68b0*/  IMAD.X R23, R27, 0x1, R0, P5 ;  /* 0x000000011b177824 */ /* 0x000fe200028e0600 */
[C---:B------:R-:W-:Y:S01]  /*68c0*/  IADD3 R5, P5, R7.reuse, UR4, RZ ;  /* 0x0000000407057c10 */ /* 0x040fe2000ffbe0ff */
[----:B------:R-:W-:Y:S01]  /*68d0*/  ULDC UR4, c[0x0][0x228] ;  /* 0x00008a0000047ab9 */ /* 0x000fe20000000800 */
[----:B------:R-:W-:Y:S02]  /*68e0*/  ISETP.LT.AND P4, PT, R4, UR10, !P4 ;  /* 0x0000000a04007c0c */ /* 0x000fe4000e781270 */
[----:B------:R-:W-:Y:S01]  /*68f0*/  LEA.HI.X.SX32 R7, R7, UR5, 0x1, P5 ;  /* 0x0000000507077c11 */ /* 0x000fe2000a8f0eff */
[----:B------:R-:W-:Y:S01]  /*6900*/  ULDC UR5, c[0x0][0x228] ;  /* 0x00008a0000057ab9 */ /* 0x000fe20000000800 */
[----:B------:R-:W-:-:S02]  /*6910*/  ISETP.LT.AND P5, PT, R2, UR10, !P1 ;  /* 0x0000000a02007c0c */ /* 0x000fc4000cfa1270 */
[C---:B------:R-:W-:Y:S01]  /*6920*/  PRMT R31, R16.reuse, 0x7772, RZ ;  /* 0x00007772101f7816 */ /* 0x040fe200000000ff */
[----:B------:R-:W0:Y:S01]  /*6930*/  LDS.128 R12, [R20] ;  /* 0x00000000140c7984 */ /* 0x000e220000000c00 */
[----:B------:R-:W-:Y:S06]  /*6940*/  BAR.SYNC.DEFER_BLOCKING 0x0 ;  /* 0x0000000000007b1d */ /* 0x000fec0000010000 */
[----:B------:R1:W-:Y:S02]  /*6950*/  STSM.16.M88.4 [R26], R32 ;  /* 0x000000201a007844 */ /* 0x0003e40000000200 */
[----:B------:R-:W-:Y:S01]  /*6960*/  BAR.SYNC.DEFER_BLOCKING 0x0 ;  /* 0x0000000000007b1d */ /* 0x000fe20000010000 */
[----:B-1----:R-:W-:-:S02]  /*6970*/  PRMT R33, R16, 0x7771, RZ ;  /* 0x0000777110217816 */ /* 0x002fc400000000ff */
[----:B------:R-:W-:Y:S02]  /*6980*/  SHF.R.S32.HI R32, RZ, 0x1f, R28 ;  /* 0x0000001fff207819 */ /* 0x000fe4000001141c */
[----:B------:R-:W-:Y:S01]  /*6990*/  PRMT R35, R16, 0x7773, RZ ;  /* 0x0000777310237816 */ /* 0x000fe200000000ff */
[----:B------:R-:W-:Y:S01]  /*69a0*/  VIADD R16, R3, 0x6 ;  /* 0x0000000603107836 */ /* 0x000fe20000000000 */
[----:B------:R-:W-:Y:S01]  /*69b0*/  SHF.R.S32.HI R34, RZ, 0x1f, R30 ;  /* 0x0000001fff227819 */ /* 0x000fe2000001141e */
[----:B------:R-:W1:Y:S01]  /*69c0*/  LDS.128 R8, [R20] ;  /* 0x0000000014087984 */ /* 0x000e620000000c00 */
[----:B------:R-:W-:Y:S06]  /*69d0*/  BAR.SYNC.DEFER_BLOCKING 0x0 ;  /* 0x0000000000007b1d */ /* 0x000fec0000010000 */
[----:B------:R2:W-:Y:S02]  /*69e0*/  STSM.16.M88.4 [R26], R36 ;  /* 0x000000241a007844 */ /* 0x0005e40000000200 */
[----:B------:R-:W-:Y:S01]  /*69f0*/  BAR.SYNC.DEFER_BLOCKING 0x0 ;  /* 0x0000000000007b1d */ /* 0x000fe20000010000 */
[----:B--2---:R-:W-:-:S05]  /*6a00*/  IADD3 R26, P6, R28, R6, RZ ;  /* 0x000000061c1a7210 */ /* 0x004fca0007fde0ff */
[----:B------:R2:W-:Y:S01]  /*6a10*/  @P0 STG.E.U8 desc[UR8][R22.64], R29 ;  /* 0x0000001d16000986 */ /* 0x0005e2000c101108 */
[----:B------:R-:W-:-:S05]  /*6a20*/  IADD3 R24, P0, R25, R5, RZ ;  /* 0x0000000519187210 */ /* 0x000fca0007f1e0ff */
[----:B------:R-:W-:Y:S01]  /*6a30*/  IMAD.X R25, R27, 0x1, R7, P0 ;  /* 0x000000011b197824 */ /* 0x000fe200000e0607 */
[----:B------:R-:W-:Y:S01]  /*6a40*/  ISETP.GE.AND P0, PT, R21, UR11, PT ;  /* 0x0000000b15007c0c */ /* 0x000fe2000bf06270 */
[----:B------:R-:W-:Y:S01]  /*6a50*/  IMAD.X R27, R32, 0x1, R0, P6 ;  /* 0x00000001201b7824 */ /* 0x000fe200030e0600 */
[----:B------:R-:W-:Y:S01]  /*6a60*/  ISETP.LT.AND P6, PT, R2, UR10, !P3 ;  /* 0x0000000a02007c0c */ /* 0x000fe2000dfc1270 */
[----:B------:R-:W-:Y:S01]  /*6a70*/  VIADD R21, R3, 0x5 ;  /* 0x0000000503157836 */ /* 0x000fe20000000000 */
[----:B------:R3:W-:Y:S01]  /*6a80*/  @P4 STG.E.U8 desc[UR8][R24.64], R33 ;  /* 0x0000002118004986 */ /* 0x0007e2000c101108 */
[----:B------:R-:W-:Y:S02]  /*6a90*/  ISETP.LT.AND P4, PT, R4, UR10, !P1 ;  /* 0x0000000a04007c0c */ /* 0x000fe4000cf81270 */
[----:B--2---:R-:W-:Y:S01]  /*6aa0*/  IADD3 R22, P1, R28, R5, RZ ;  /* 0x000000051c167210 */ /* 0x004fe20007f3e0ff */
[----:B------:R2:W-:Y:S01]  /*6ab0*/  @P5 STG.E.U8 desc[UR8][R26.64], R31 ;  /* 0x0000001f1a005986 */ /* 0x0005e2000c101108 */
[----:B------:R-:W-:-:S03]  /*6ac0*/  IADD3 R28, P5, R30, R6, RZ ;  /* 0x000000061e1c7210 */ /* 0x000fc60007fbe0ff */
[----:B------:R-:W-:Y:S01]  /*6ad0*/  IMAD.X R23, R32, 0x1, R7, P1 ;  /* 0x0000000120177824 */ /* 0x000fe200008e0607 */
[----:B------:R-:W-:Y:S01]  /*6ae0*/  ISETP.GE.AND P1, PT, R21, UR11, PT ;  /* 0x0000000b15007c0c */ /* 0x000fe2000bf26270 */
[----:B------:R-:W-:Y:S01]  /*6af0*/  IMAD.X R29, R34, 0x1, R0, P5 ;  /* 0x00000001221d7824 */ /* 0x000fe200028e0600 */
[----:B------:R-:W-:Y:S01]  /*6b00*/  ISETP.LT.AND P5, PT, R2, UR10, !P2 ;  /* 0x0000000a02007c0c */ /* 0x000fe2000d7a1270 */
[----:B------:R-:W-:Y:S01]  /*6b10*/  VIADD R21, R3, 0x7 ;  /* 0x0000000703157836 */ /* 0x000fe20000000000 */
[----:B---3--:R-:W-:Y:S01]  /*6b20*/  PRMT R33, R17, 0x7770, RZ ;  /* 0x0000777011217816 */ /* 0x008fe200000000ff */
[----:B------:R3:W-:Y:S01]  /*6b30*/  @P4 STG.E.U8 desc[UR8][R22.64], R35 ;  /* 0x0000002316004986 */ /* 0x0007e2000c101108 */
[----:B------:R-:W-:Y:S01]  /*6b40*/  ISETP.LT.AND P4, PT, R4, UR10, !P3 ;  /* 0x0000000a04007c0c */ /* 0x000fe2000df81270 */
[C---:B--2---:R-:W-:Y:S01]  /*6b50*/  VIADD R31, R30.reuse, UR6 ;  /* 0x000000061e1f7c36 */ /* 0x044fe20008000000 */
[----:B------:R-:W-:Y:S01]  /*6b60*/  IADD3 R24, P3, R30, R5, RZ ;  /* 0x000000051e187210 */ /* 0x000fe20007f7e0ff */
[----:B------:R2:W-:Y:S01]  /*6b70*/  @P6 STG.E.U8 desc[UR8][R28.64], R33 ;  /* 0x000000211c006986 */ /* 0x0005e2000c101108 */
[----:B------:R-:W-:-:S02]  /*6b80*/  ISETP.LT.AND P2, PT, R4, UR10, !P2 ;  /* 0x0000000a04007c0c */ /* 0x000fc4000d741270 */
[----:B------:R-:W-:Y:S01]  /*6b90*/  SHF.R.S32.HI R30, RZ, 0x1f, R31 ;  /* 0x0000001fff1e7819 */ /* 0x000fe2000001141f */
[----:B------:R-:W-:Y:S01]  /*6ba0*/  IMAD.X R25, R34, 0x1, R7, P3 ;  /* 0x0000000122197824 */ /* 0x000fe200018e0607 */
[----:B------:R-:W-:Y:S02]  /*6bb0*/  IADD3 R26, P6, R31, R6, RZ ;  /* 0x000000061f1a7210 */ /* 0x000fe40007fde0ff */
[----:B------:R-:W-:Y:S02]  /*6bc0*/  ISETP.GE.AND P3, PT, R16, UR11, PT ;  /* 0x0000000b10007c0c */ /* 0x000fe4000bf66270 */
[C---:B---3--:R-:W-:Y:S01]  /*6bd0*/  PRMT R35, R17.reuse, 0x7771, RZ ;  /* 0x0000777111237816 */ /* 0x048fe200000000ff */
[----:B------:R-:W-:Y:S01]  /*6be0*/  IMAD.X R27, R30, 0x1, R0, P6 ;  /* 0x000000011e1b7824 */ /* 0x000fe200030e0600 */
[----:B--2---:R-:W-:-:S03]  /*6bf0*/  PRMT R33, R17, 0x7772, RZ ;  /* 0x0000777211217816 */ /* 0x004fc600000000ff */
[----:B------:R2:W-:Y:S01]  /*6c00*/  @P4 STG.E.U8 desc[UR8][R24.64], R35 ;  /* 0x0000002318004986 */ /* 0x0005e2000c101108 */
[CC--:B------:R-:W-:Y:S01]  /*6c10*/  IADD3 R22, P4, R31.reuse, R5.reuse, RZ ;  /* 0x000000051f167210 */ /* 0x0c0fe20007f9e0ff */
[----:B------:R-:W-:Y:S01]  /*6c20*/  VIADD R31, R31, UR6 ;  /* 0x000000061f1f7c36 */ /* 0x000fe20008000000 */
[----:B------:R-:W-:Y:S01]  /*6c30*/  PRMT R29, R17, 0x7773, RZ ;  /* 0x00007773111d7816 */ /* 0x000fe200000000ff */
[----:B------:R3:W-:Y:S01]  /*6c40*/  @P5 STG.E.U8 desc[UR8][R26.64], R33 ;  /* 0x000000211a005986 */ /* 0x0007e2000c101108 */
[----:B------:R-:W-:Y:S01]  /*6c50*/  ISETP.LT.AND P5, PT, R2, UR10, !P0 ;  /* 0x0000000a02007c0c */ /* 0x000fe2000c7a1270 */
[----:B------:R-:W-:Y:S01]  /*6c60*/  IMAD.X R23, R30, 0x1, R7, P4 ;  /* 0x000000011e177824 */ /* 0x000fe200020e0607 */
[----:B------:R-:W-:Y:S01]  /*6c70*/  SHF.R.S32.HI R30, RZ, 0x1f, R31 ;  /* 0x0000001fff1e7819 */ /* 0x000fe2000001141f */
[C---:B------:R-:W-:Y:S01]  /*6c80*/  VIADD R28, R31.reuse, UR6 ;  /* 0x000000061f1c7c36 */ /* 0x040fe20008000000 */
[C---:B------:R-:W-:Y:S02]  /*6c90*/  IADD3 R16, P6, R31.reuse, R6, RZ ;  /* 0x000000061f107210 */ /* 0x040fe40007fde0ff */
[----:B------:R-:W-:Y:S01]  /*6ca0*/  ISETP.LT.AND P0, PT, R4, UR10, !P0 ;  /* 0x0000000a04007c0c */ /* 0x000fe2000c701270 */
[----:B------:R4:W-:Y:S01]  /*6cb0*/  @P2 STG.E.U8 desc[UR8][R22.64], R29 ;  /* 0x0000001d16002986 */ /* 0x0009e2000c101108 */
[----:B--2---:R-:W-:Y:S01]  /*6cc0*/  IADD3 R24, P2, R31, R5, RZ ;  /* 0x000000051f187210 */ /* 0x004fe20007f5e0ff */
[----:B------:R-:W-:Y:S01]  /*6cd0*/  IMAD.X R17, R30, 0x1, R0, P6 ;  /* 0x000000011e117824 */ /* 0x000fe200030e0600 */
[----:B------:R-:W-:-:S02]  /*6ce0*/  ISETP.LT.AND P6, PT, R2, UR10, !P1 ;  /* 0x0000000a02007c0c */ /* 0x000fc4000cfc1270 */
[----:B---3--:R-:W-:Y:S01]  /*6cf0*/  PRMT R33, R18, 0x7770, RZ ;  /* 0x0000777012217816 */ /* 0x008fe200000000ff */
[----:B------:R-:W-:Y:S01]  /*6d00*/  IMAD.X R25, R30, 0x1, R7, P2 ;  /* 0x000000011e197824 */ /* 0x000fe200010e0607 */
[----:B------:R-:W-:Y:S02]  /*6d10*/  SHF.R.S32.HI R32, RZ, 0x1f, R28 ;  /* 0x0000001fff207819 */ /* 0x000fe4000001141c */
[----:B------:R-:W-:Y:S01]  /*6d20*/  PRMT R31, R18, 0x7771, RZ ;  /* 0x00007771121f7816 */ /* 0x000fe200000000ff */
[----:B------:R2:W-:Y:S01]  /*6d30*/  @P5 STG.E.U8 desc[UR8][R16.64], R33 ;  /* 0x0000002110005986 */ /* 0x0005e2000c101108 */
[----:B------:R-:W-:Y:S02]  /*6d40*/  IADD3 R26, P5, R28, R6, RZ ;  /* 0x000000061c1a7210 */ /* 0x000fe40007fbe0ff */
[----:B------:R-:W-:Y:S01]  /*6d50*/  ISETP.GE.AND P4, PT, R21, UR11, PT ;  /* 0x0000000b15007c0c */ /* 0x000fe2000bf86270 */
[----:B------:R-:W-:Y:S01]  /*6d60*/  VIADD R21, R3, 0x8 ;  /* 0x0000000803157836 */ /* 0x000fe20000000000 */
[----:B----4-:R-:W-:Y:S01]  /*6d70*/  PRMT R29, R18, 0x7772, RZ ;  /* 0x00007772121d7816 */ /* 0x010fe200000000ff */
[----:B------:R-:W-:Y:S01]  /*6d80*/  IMAD.X R27, R32, 0x1, R0, P5 ;  /* 0x00000001201b7824 */ /* 0x000fe200028e0600 */
[----:B------:R-:W-:Y:S01]  /*6d90*/  @P0 STG.E.U8 desc[UR8][R24.64], R31 ;  /* 0x0000001f18000986 */ /* 0x000fe2000c101108 */
[----:B------:R-:W-:-:S02]  /*6da0*/  ISETP.LT.AND P0, PT, R4, UR10, !P1 ;  /* 0x0000000a04007c0c */ /* 0x000fc4000cf01270 */
[----:B------:R-:W-:Y:S01]  /*6db0*/  ISETP.GE.AND P2, PT, R21, UR11, PT ;  /* 0x0000000b15007c0c */ /* 0x000fe2000bf46270 */
[----:B------:R3:W-:Y:S01]  /*6dc0*/  @P6 STG.E.U8 desc[UR8][R26.64], R29 ;  /* 0x0000001d1a006986 */ /* 0x0007e2000c101108 */
[----:B--2---:R-:W-:Y:S01]  /*6dd0*/  VIADD R17, R3, 0x9 ;  /* 0x0000000903117836 */ /* 0x004fe20000000000 */
[C---:B------:R-:W-:Y:S01]  /*6de0*/  IADD3 R16, P6, R28.reuse, R5, RZ ;  /* 0x000000051c107210 */ /* 0x040fe20007fde0ff */
[----:B------:R-:W-:Y:S01]  /*6df0*/  VIADD R21, R28, UR6 ;  /* 0x000000061c157c36 */ /* 0x000fe20008000000 */
[----:B------:R-:W-:Y:S02]  /*6e00*/  ISETP.LT.AND P5, PT, R2, UR10, !P3 ;  /* 0x0000000a02007c0c */ /* 0x000fe4000dfa1270 */
[----:B------:R-:W-:Y:S01]  /*6e10*/  ISETP.GE.AND P1, PT, R17, UR11, PT ;  /* 0x0000000b11007c0c */ /* 0x000fe2000bf26270 */
[----:B------:R-:W-:Y:S01]  /*6e20*/  IMAD.X R17, R32, 0x1, R7, P6 ;  /* 0x0000000120117824 */ /* 0x000fe200030e0607 */
[----:B------:R-:W-:Y:S02]  /*6e30*/  SHF.R.S32.HI R28, RZ, 0x1f, R21 ;  /* 0x0000001fff1c7819 */ /* 0x000fe40000011415 */
[----:B------:R-:W-:-:S02]  /*6e40*/  IADD3 R22, P6, R21, R6, RZ ;  /* 0x0000000615167210 */ /* 0x000fc40007fde0ff */
[----:B------:R-:W-:Y:S01]  /*6e50*/  PRMT R35, R18, 0x7773, RZ ;  /* 0x0000777312237816 */ /* 0x000fe200000000ff */
[----:B---3--:R-:W-:Y:S01]  /*6e60*/  VIADD R26, R21, UR6 ;  /* 0x00000006151a7c36 */ /* 0x008fe20008000000 */
[----:B------:R-:W-:Y:S01]  /*6e70*/  PRMT R33, R19, 0x7770, RZ ;  /* 0x0000777013217816 */ /* 0x000fe200000000ff */
[----:B------:R-:W-:Y:S01]  /*6e80*/  IMAD.X R23, R28, 0x1, R0, P6 ;  /* 0x000000011c177824 */ /* 0x000fe200030e0600 */
[----:B------:R-:W-:Y:S01]  /*6e90*/  ISETP.LT.AND P3, PT, R4, UR10, !P3 ;  /* 0x0000000a04007c0c */ /* 0x000fe2000df61270 */
[----:B------:R2:W-:Y:S01]  /*6ea0*/  @P0 STG.E.U8 desc[UR8][R16.64], R35 ;  /* 0x0000002310000986 */ /* 0x0005e2000c101108 */
[----:B------:R-:W-:Y:S01]  /*6eb0*/  IADD3 R24, P6, R21, R5, RZ ;  /* 0x0000000515187210 */ /* 0x000fe20007fde0ff */
[----:B------:R-:W-:Y:S01]  /*6ec0*/  VIADD R18, R3, 0xa ;  /* 0x0000000a03127836 */ /* 0x000fe20000000000 */
[C---:B------:R-:W-:Y:S01]  /*6ed0*/  PRMT R29, R19.reuse, 0x7773, RZ ;  /* 0x00007773131d7816 */ /* 0x040fe200000000ff */
[----:B------:R-:W-:Y:S01]  /*6ee0*/  @P5 STG.E.U8 desc[UR8][R22.64], R33 ;  /* 0x0000002116005986 */ /* 0x000fe2000c101108 */
[----:B------:R-:W-:Y:S01]  /*6ef0*/  ISETP.LT.AND P5, PT, R2, UR10, !P4 ;  /* 0x0000000a02007c0c */ /* 0x000fe2000e7a1270 */
[----:B------:R-:W-:Y:S01]  /*6f00*/  IMAD.X R25, R28, 0x1, R7, P6 ;  /* 0x000000011c197824 */ /* 0x000fe200030e0607 */
[----:B------:R-:W-:Y:S01]  /*6f10*/  PRMT R31, R19, 0x7772, RZ ;  /* 0x00007772131f7816 */ /* 0x000fe200000000ff */
[----:B------:R-:W-:Y:S01]  /*6f20*/  VIADD R21, R3, 0xb ;  /* 0x0000000b03157836 */ /* 0x000fe20000000000 */
[----:B------:R-:W-:-:S02]  /*6f30*/  PRMT R27, R19, 0x7771, RZ ;  /* 0x00007771131b7816 */ /* 0x000fc400000000ff */
[----:B------:R-:W-:Y:S02]  /*6f40*/  SHF.R.S32.HI R19, RZ, 0x1f, R26 ;  /* 0x0000001fff137819 */ /* 0x000fe4000001141a */
[----:B--2---:R-:W-:Y:S01]  /*6f50*/  IADD3 R16, P6, R26, R6, RZ ;  /* 0x000000061a107210 */ /* 0x004fe20007fde0ff */
[----:B------:R2:W-:Y:S01]  /*6f60*/  @P3 STG.E.U8 desc[UR8][R24.64], R27 ;  /* 0x0000001b18003986 */ /* 0x0005e2000c101108 */
[----:B------:R-:W-:Y:S02]  /*6f70*/  ISETP.GE.AND P0, PT, R18, UR11, PT ;  /* 0x0000000b12007c0c */ /* 0x000fe4000bf06270 */
[----:B------:R-:W-:Y:S01]  /*6f80*/  ISETP.LT.AND P4, PT, R4, UR10, !P4 ;  /* 0x0000000a04007c0c */ /* 0x000fe2000e781270 */
[----:B------:R-:W-:Y:S01]  /*6f90*/  IMAD.X R17, R19, 0x1, R0, P6 ;  /* 0x0000000113117824 */ /* 0x000fe200030e0600 */
[C---:B------:R-:W-:Y:S01]  /*6fa0*/  IADD3 R18, P3, R26.reuse, R5, RZ ;  /* 0x000000051a127210 */ /* 0x040fe20007f7e0ff */
[----:B------:R-:W-:Y:S01]  /*6fb0*/  VIADD R26, R26, UR6 ;  /* 0x000000061a1a7c36 */ /* 0x000fe20008000000 */
[----:B------:R-:W-:-:S02]  /*6fc0*/  ISETP.LT.AND P6, PT, R2, UR10, !P2 ;  /* 0x0000000a02007c0c */ /* 0x000fc4000d7c1270 */
[----:B------:R3:W-:Y:S01]  /*6fd0*/  @P5 STG.E.U8 desc[UR8][R16.64], R31 ;  /* 0x0000001f10005986 */ /* 0x0007e2000c101108 */
[----:B------:R-:W-:Y:S01]  /*6fe0*/  IMAD.X R19, R19, 0x1, R7, P3 ;  /* 0x0000000113137824 */ /* 0x000fe200018e0607 */
[----:B------:R-:W-:Y:S01]  /*6ff0*/  SHF.R.S32.HI R28, RZ, 0x1f, R26 ;  /* 0x0000001fff1c7819 */ /* 0x000fe2000001141a */
[C---:B--2---:R-:W-:Y:S01]  /*7000*/  VIADD R27, R26.reuse, UR6 ;  /* 0x000000061a1b7c36 */ /* 0x044fe20008000000 */
[----:B------:R-:W-:Y:S02]  /*7010*/  IADD3 R22, P5, R26, R6, RZ ;  /* 0x000000061a167210 */ /* 0x000fe40007fbe0ff */
[----:B0-----:R-:W-:Y:S01]  /*7020*/  PRMT R33, R12, 0x7770, RZ ;  /* 0x000077700c217816 */ /* 0x001fe200000000ff */
[----:B------:R0:W-:Y:S01]  /*7030*/  @P4 STG.E.U8 desc[UR8][R18.64], R29 ;  /* 0x0000001d12004986 */ /* 0x0001e2000c101108 */
[----:B------:R-:W-:Y:S01]  /*7040*/  ISETP.LT.AND P4, PT, R4, UR10, !P2 ;  /* 0x0000000a04007c0c */ /* 0x000fe2000d781270 */
[----:B------:R-:W-:Y:S01]  /*7050*/  IMAD.X R23, R28, 0x1, R0, P5 ;  /* 0x000000011c177824 */ /* 0x000fe200028e0600 */
[----:B------:R-:W-:-:S02]  /*7060*/  ISETP.LT.AND P5, PT, R2, UR10, !P1 ;  /* 0x0000000a02007c0c */ /* 0x000fc4000cfa1270 */
[----:B---3--:R-:W-:Y:S01]  /*7070*/  IADD3 R16, P2, R26, R5, RZ ;  /* 0x000000051a107210 */ /* 0x008fe20007f5e0ff */
[C---:B------:R-:W-:Y:S01]  /*7080*/  VIADD R26, R27.reuse, UR6 ;  /* 0x000000061b1a7c36 */ /* 0x040fe20008000000 */
[----:B------:R2:W-:Y:S01]  /*7090*/  @P6 STG.E.U8 desc[UR8][R22.64], R33 ;  /* 0x0000002116006986 */ /* 0x0005e2000c101108 */
[----:B------:R-:W-:Y:S02]  /*70a0*/  SHF.R.S32.HI R30, RZ, 0x1f, R27 ;  /* 0x0000001fff1e7819 */ /* 0x000fe4000001141b */
[----:B------:R-:W-:Y:S01]  /*70b0*/  IADD3 R24, P6, R27, R6, RZ ;  /* 0x000000061b187210 */ /* 0x000fe20007fde0ff */
[----:B------:R-:W-:Y:S01]  /*70c0*/  IMAD.X R17, R28, 0x1, R7, P2 ;  /* 0x000000011c117824 */ /* 0x000fe200010e0607 */
[C---:B0-----:R-:W-:Y:S02]  /*70d0*/  PRMT R29, R12.reuse, 0x7771, RZ ;  /* 0x000077710c1d7816 */ /* 0x041fe400000000ff */
[----:B------:R-:W-:Y:S01]  /*70e0*/  PRMT R31, R12, 0x7772, RZ ;  /* 0x000077720c1f7816 */ /* 0x000fe200000000ff */
[----:B------:R-:W-:Y:S01]  /*70f0*/  IMAD.X R25, R30, 0x1, R0, P6 ;  /* 0x000000011e197824 */ /* 0x000fe200030e0600 */
[----:B------:R-:W-:Y:S01]  /*7100*/  ISETP.GE.AND P3, PT, R21, UR11, PT ;  /* 0x0000000b15007c0c */ /* 0x000fe2000bf66270 */
[----:B------:R0:W-:Y:S01]  /*7110*/  @P4 STG.E.U8 desc[UR8][R16.64], R29 ;  /* 0x0000001d10004986 */ /* 0x0001e2000c101108 */
[----:B------:R-:W-:Y:S01]  /*7120*/  VIADD R21, R3, 0xc ;  /* 0x0000000c03157836 */ /* 0x000fe20000000000 */
[----:B------:R-:W-:-:S02]  /*7130*/  ISETP.LT.AND P6, PT, R2, UR10, !P0 ;  /* 0x0000000a02007c0c */ /* 0x000fc4000c7c1270 */
[----:B------:R3:W-:Y:S01]  /*7140*/  @P5 STG.E.U8 desc[UR8][R24.64], R31 ;  /* 0x0000001f18005986 */ /* 0x0007e2000c101108 */
[----:B------:R-:W-:Y:S02]  /*7150*/  ISETP.LT.AND P5, PT, R4, UR10, !P1 ;  /* 0x0000000a04007c0c */ /* 0x000fe4000cfa1270 */
[----:B------:R-:W-:Y:S02]  /*7160*/  IADD3 R18, P1, R27, R5, RZ ;  /* 0x000000051b127210 */ /* 0x000fe40007f3e0ff */
[----:B------:R-:W-:Y:S01]  /*7170*/  ISETP.GE.AND P2, PT, R21, UR11, PT ;  /* 0x0000000b15007c0c */ /* 0x000fe2000bf46270 */
[C---:B------:R-:W-:Y:S01]  /*7180*/  VIADD R21, R3.reuse, 0xd ;  /* 0x0000000d03157836 */ /* 0x040fe20000000000 */
[----:B------:R-:W-:Y:S01]  /*7190*/  SHF.R.S32.HI R27, RZ, 0x1f, R26 ;  /* 0x0000001fff1b7819 */ /* 0x000fe2000001141a */
[----:B------:R-:W-:Y:S01]  /*71a0*/  IMAD.X R19, R30, 0x1, R7, P1 ;  /* 0x000000011e137824 */ /* 0x000fe200008e0607 */
[----:B--2---:R-:W-:Y:S02]  /*71b0*/  IADD3 R22, P4, R26, R6, RZ ;  /* 0x000000061a167210 */ /* 0x004fe40007f9e0ff */
[----:B0-----:R-:W-:Y:S01]  /*71c0*/  PRMT R29, R12, 0x7773, RZ ;  /* 0x000077730c1d7816 */ /* 0x001fe200000000ff */
[----:B------:R-:W-:Y:S01]  /*71d0*/  VIADD R12, R3, 0xe ;  /* 0x0000000e030c7836 */ /* 0x000fe20000000000 */
[----:B------:R-:W-:Y:S01]  /*71e0*/  ISETP.GE.AND P1, PT, R21, UR11, PT ;  /* 0x0000000b15007c0c */ /* 0x000fe2000bf26270 */
[----:B------:R-:W-:Y:S01]  /*71f0*/  IMAD.X R23, R27, 0x1, R0, P4 ;  /* 0x000000011b177824 */ /* 0x000fe200020e0600 */
[----:B------:R-:W-:Y:S01]  /*7200*/  ISETP.LT.AND P4, PT, R4, UR10, !P0 ;  /* 0x0000000a04007c0c */ /* 0x000fe2000c781270 */
[----:B------:R-:W-:Y:S01]  /*7210*/  @P5 STG.E.U8 desc[UR8][R18.64], R29 ;  /* 0x0000001d12005986 */ /* 0x000fe2000c101108 */
[----:B------:R-:W-:-:S02]  /*7220*/  PRMT R21, R13, 0x7770, RZ ;  /* 0x000077700d157816 */ /* 0x000fc400000000ff */
[C---:B------:R-:W-:Y:S01]  /*7230*/  IADD3 R16, P0, R26.reuse, R5, RZ ;  /* 0x000000051a107210 */ /* 0x040fe20007f1e0ff */
[----:B------:R-:W-:Y:S01]  /*7240*/  VIADD R26, R26, UR6 ;  /* 0x000000061a1a7c36 */ /* 0x000fe20008000000 */
[----:B------:R-:W-:Y:S01]  /*7250*/  ISETP.LT.AND P5, PT, R2, UR10, !P3 ;  /* 0x0000000a02007c0c */ /* 0x000fe2000dfa1270 */
[----:B------:R0:W-:Y:S02]  /*7260*/  @P6 STG.E.U8 desc[UR8][R22.64], R21 ;  /* 0x0000001516006986 */ /* 0x0001e4000c101108 */
[----:B------:R-:W-:Y:S01]  /*7270*/  IMAD.X R17, R27, 0x1, R7, P0 ;  /* 0x000000011b117824 */ /* 0x000fe200000e0607 */
[----:B------:R-:W-:Y:S02]  /*7280*/  SHF.R.S32.HI R28, RZ, 0x1f, R26 ;  /* 0x0000001fff1c7819 */ /* 0x000fe4000001141a */
[----:B---3--:R-:W-:Y:S02]  /*7290*/  IADD3 R24, P6, R26, R6, RZ ;  /* 0x000000061a187210 */ /* 0x008fe40007fde0ff */
[----:B------:R-:W-:-:S02]  /*72a0*/  PRMT R27, R13, 0x7771, RZ ;  /* 0x000077710d1b7816 */ /* 0x000fc400000000ff */
[----:B------:R-:W-:Y:S01]  /*72b0*/  ISETP.GE.AND P0, PT, R12, UR11, PT ;  /* 0x0000000b0c007c0c */ /* 0x000fe2000bf06270 */
[----:B------:R-:W-:Y:S01]  /*72c0*/  IMAD.X R25, R28, 0x1, R0, P6 ;  /* 0x000000011c197824 */ /* 0x000fe200030e0600 */
[----:B------:R-:W-:Y:S01]  /*72d0*/  ISETP.LT.AND P6, PT, R2, UR10, !P2 ;  /* 0x0000000a02007c0c */ /* 0x000fe2000d7c1270 */
[----:B------:R2:W-:Y:S01]  /*72e0*/  @P4 STG.E.U8 desc[UR8][R16.64], R27 ;  /* 0x0000001b10004986 */ /* 0x0005e2000c101108 */
[----:B0-----:R-:W-:Y:S01]  /*72f0*/  PRMT R23, R13, 0x7772, RZ ;  /* 0x000077720d177816 */ /* 0x001fe200000000ff */
[----:B------:R-:W-:Y:S01]  /*7300*/  VIADD R22, R26, UR6 ;  /* 0x000000061a167c36 */ /* 0x000fe20008000000 */
[----:B------:R-:W-:Y:S01]  /*7310*/  ISETP.LT.AND P4, PT, R4, UR10, !P3 ;  /* 0x0000000a04007c0c */ /* 0x000fe2000df81270 */
[----:B------:R-:W-:Y:S01]  /*7320*/  VIADD R21, R3, 0xf ;  /* 0x0000000f03157836 */ /* 0x000fe20000000000 */
[----:B------:R-:W-:Y:S01]  /*7330*/  IADD3 R18, P3, R26, R5, RZ ;  /* 0x000000051a127210 */ /* 0x000fe20007f7e0ff */
[----:B------:R0:W-:Y:S01]  /*7340*/  @P5 STG.E.U8 desc[UR8][R24.64], R23 ;  /* 0x0000001718005986 */ /* 0x0001e2000c101108 */
[----:B------:R-:W-:-:S02]  /*7350*/  SHF.R.S32.HI R26, RZ, 0x1f, R22 ;  /* 0x0000001fff1a7819 */ /* 0x000fc40000011416 */
[----:B------:R-:W-:Y:S01]  /*7360*/  IADD3 R12, P5, R22, R6, RZ ;  /* 0x00000006160c7210 */ /* 0x000fe20007fbe0ff */
[----:B------:R-:W-:Y:S01]  /*7370*/  IMAD.X R19, R28, 0x1, R7, P3 ;  /* 0x000000011c137824 */ /* 0x000fe200018e0607 */
[----:B------:R-:W-:Y:S02]  /*7380*/  PRMT R29, R14, 0x7770, RZ ;  /* 0x000077700e1d7816 */ /* 0x000fe400000000ff */
[----:B--2---:R-:W-:Y:S01]  /*7390*/  PRMT R27, R13, 0x7773, RZ ;  /* 0x000077730d1b7816 */ /* 0x004fe200000000ff */
[----:B------:R-:W-:Y:S01]  /*73a0*/  IMAD.X R13, R26, 0x1, R0, P5 ;  /* 0x000000011a0d7824 */ /* 0x000fe200028e0600 */
[----:B------:R-:W-:Y:S02]  /*73b0*/  ISETP.LT.AND P5, PT, R4, UR10, !P2 ;  /* 0x0000000a04007c0c */ /* 0x000fe4000d7a1270 */
[C---:B------:R-:W-:Y:S01]  /*73c0*/  IADD3 R16, P2, R22.reuse, R5, RZ ;  /* 0x0000000516107210 */ /* 0x040fe20007f5e0ff */
[----:B0-----:R-:W-:Y:S01]  /*73d0*/  VIADD R24, R22, UR6 ;  /* 0x0000000616187c36 */ /* 0x001fe20008000000 */
[----:B------:R0:W-:Y:S01]  /*73e0*/  @P4 STG.E.U8 desc[UR8][R18.64], R27 ;  /* 0x0000001b12004986 */ /* 0x0001e2000c101108 */
[----:B------:R-:W-:Y:S01]  /*73f0*/  ISETP.GE.AND P3, PT, R21, UR11, PT ;  /* 0x0000000b15007c0c */ /* 0x000fe2000bf66270 */
[----:B------:R-:W-:-:S02]  /*7400*/  VIADD R21, R3, 0x10 ;  /* 0x0000001003157836 */ /* 0x000fc40000000000 */
[----:B------:R2:W-:Y:S01]  /*7410*/  @P6 STG.E.U8 desc[UR8][R12.64], R29 ;  /* 0x0000001d0c006986 */ /* 0x0005e2000c101108 */
[----:B------:R-:W-:Y:S01]  /*7420*/  ISETP.LT.AND P6, PT, R2, UR10, !P1 ;  /* 0x0000000a02007c0c */ /* 0x000fe2000cfc1270 */
[----:B------:R-:W-:Y:S01]  /*7430*/  IMAD.X R17, R26, 0x1, R7, P2 ;  /* 0x000000011a117824 */ /* 0x000fe200010e0607 */
[----:B------:R-:W-:Y:S02]  /*7440*/  SHF.R.S32.HI R25, RZ, 0x1f, R24 ;  /* 0x0000001fff197819 */ /* 0x000fe40000011418 */
[----:B------:R-:W-:Y:S02]  /*7450*/  IADD3 R22, P4, R24, R6, RZ ;  /* 0x0000000618167210 */ /* 0x000fe40007f9e0ff */
[----:B------:R-:W-:Y:S01]  /*7460*/  ISETP.GE.AND P2, PT, R21, UR11, PT ;  /* 0x0000000b15007c0c */ /* 0x000fe2000bf46270 */
[----:B0-----:R-:W-:Y:S01]  /*7470*/  VIADD R19, R3, 0x11 ;  /* 0x0000001103137836 */ /* 0x001fe20000000000 */
[----:B------:R-:W-:Y:S01]  /*7480*/  PRMT R27, R14, 0x7771, RZ ;  /* 0x000077710e1b7816 */ /* 0x000fe200000000ff */
[----:B------:R-:W-:Y:S01]  /*7490*/  IMAD.X R23, R25, 0x1, R0, P4 ;  /* 0x0000000119177824 */ /* 0x000fe200020e0600 */
[----:B------:R-:W-:-:S02]  /*74a0*/  ISETP.LT.AND P4, PT, R4, UR10, !P1 ;  /* 0x0000000a04007c0c */ /* 0x000fc4000cf81270 */
[----:B------:R-:W-:Y:S01]  /*74b0*/  PRMT R21, R14, 0x7772, RZ ;  /* 0x000077720e157816 */ /* 0x000fe200000000ff */
[----:B------:R-:W-:Y:S01]  /*74c0*/  @P5 STG.E.U8 desc[UR8][R16.64], R27 ;  /* 0x0000001b10005986 */ /* 0x000fe2000c101108 */
[C---:B--2---:R-:W-:Y:S01]  /*74d0*/  IADD3 R12, P1, R24.reuse, R5, RZ ;  /* 0x00000005180c7210 */ /* 0x044fe20007f3e0ff */
[----:B------:R-:W-:Y:S01]  /*74e0*/  VIADD R24, R24, UR6 ;  /* 0x0000000618187c36 */ /* 0x000fe20008000000 */
[----:B------:R-:W-:Y:S01]  /*74f0*/  ISETP.LT.AND P5, PT, R2, UR10, !P0 ;  /* 0x0000000a02007c0c */ /* 0x000fe2000c7a1270 */
[----:B------:R0:W-:Y:S01]  /*7500*/  @P6 STG.E.U8 desc[UR8][R22.64], R21 ;  /* 0x0000001516006986 */ /* 0x0001e2000c101108 */
[----:B------:R-:W-:Y:S01]  /*7510*/  PRMT R29, R15, 0x7770, RZ ;  /* 0x000077700f1d7816 */ /* 0x000fe200000000ff */
[----:B------:R-:W-:Y:S01]  /*7520*/  IMAD.X R13, R25, 0x1, R7, P1 ;  /* 0x00000001190d7824 */ /* 0x000fe200008e0607 */
[----:B------:R-:W-:Y:S02]  /*7530*/  SHF.R.S32.HI R26, RZ, 0x1f, R24 ;  /* 0x0000001fff1a7819 */ /* 0x000fe40000011418 */
[----:B------:R-:W-:-:S02]  /*7540*/  IADD3 R18, P6, R24, R6, RZ ;  /* 0x0000000618127210 */ /* 0x000fc40007fde0ff */
[----:B------:R-:W-:Y:S01]  /*7550*/  PRMT R25, R14, 0x7773, RZ ;  /* 0x000077730e197816 */ /* 0x000fe200000000ff */
[----:B------:R-:W-:Y:S01]  /*7560*/  VIADD R14, R3, 0x12 ;  /* 0x00000012030e7836 */ /* 0x000fe20000000000 */
[----:B------:R-:W-:Y:S01]  /*7570*/  ISETP.GE.AND P1, PT, R19, UR11, PT ;  /* 0x0000000b13007c0c */ /* 0x000fe2000bf26270 */
[----:B------:R-:W-:Y:S01]  /*7580*/  IMAD.X R19, R26, 0x1, R0, P6 ;  /* 0x000000011a137824 */ /* 0x000fe200030e0600 */
[----:B------:R-:W-:Y:S01]  /*7590*/  ISETP.LT.AND P0, PT, R4, UR10, !P0 ;  /* 0x0000000a04007c0c */ /* 0x000fe2000c701270 */
[----:B0-----:R-:W-:Y:S01]  /*75a0*/  VIADD R21, R24, UR6 ;  /* 0x0000000618157c36 */ /* 0x001fe20008000000 */
[----:B------:R0:W-:Y:S01]  /*75b0*/  @P4 STG.E.U8 desc[UR8][R12.64], R25 ;  /* 0x000000190c004986 */ /* 0x0001e2000c101108 */
[----:B------:R-:W-:Y:S02]  /*75c0*/  ISETP.LT.AND P6, PT, R2, UR10, !P3 ;  /* 0x0000000a02007c0c */ /* 0x000fe4000dfc1270 */
[----:B------:R-:W-:Y:S01]  /*75d0*/  IADD3 R16, P4, R24, R5, RZ ;  /* 0x0000000518107210 */ /* 0x000fe20007f9e0ff */
[----:B------:R2:W-:Y:S01]  /*75e0*/  @P5 STG.E.U8 desc[UR8][R18.64], R29 ;  /* 0x0000001d12005986 */ /* 0x0005e2000c101108 */
[----:B------:R-:W-:-:S02]  /*75f0*/  SHF.R.S32.HI R24, RZ, 0x1f, R21 ;  /* 0x0000001fff187819 */ /* 0x000fc40000011415 */
[-C--:B------:R-:W-:Y:S01]  /*7600*/  IADD3 R22, P5, R21, R6.reuse, RZ ;  /* 0x0000000615167210 */ /* 0x080fe20007fbe0ff */
[----:B------:R-:W-:Y:S01]  /*7610*/  IMAD.X R17, R26, 0x1, R7, P4 ;  /* 0x000000011a117824 */ /* 0x000fe200020e0607 */
[C---:B------:R-:W-:Y:S02]  /*7620*/  PRMT R27, R15.reuse, 0x7772, RZ ;  /* 0x000077720f1b7816 */ /* 0x040fe400000000ff */
[----:B------:R-:W-:Y:S01]  /*7630*/  ISETP.GE.AND P4, PT, R14, UR11, PT ;  /* 0x0000000b0e007c0c */ /* 0x000fe2000bf86270 */
[--C-:B------:R-:W-:Y:S01]  /*7640*/  IMAD.X R23, R24, 0x1, R0.reuse, P5 ;  /* 0x0000000118177824 */ /* 0x100fe200028e0600 */
[----:B0-----:R-:W-:Y:S02]  /*7650*/  PRMT R25, R15, 0x7771, RZ ;  /* 0x000077710f197816 */ /* 0x001fe400000000ff */
[----:B------:R-:W-:Y:S01]  /*7660*/  ISETP.LT.AND P5, PT, R4, UR10, !P3 ;  /* 0x0000000a04007c0c */ /* 0x000fe2000dfa1270 */
[C---:B--2---:R-:W-:Y:S02]  /*7670*/  VIADD R19, R21.reuse, UR6 ;  /* 0x0000000615137c36 */ /* 0x044fe40008000000 */
[----:B------:R0:W-:Y:S01]  /*7680*/  @P0 STG.E.U8 desc[UR8][R16.64], R25 ;  /* 0x0000001910000986 */ /* 0x0001e2000c101108 */
[----:B------:R-:W-:Y:S01]  /*7690*/  IADD3 R12, P0, R21, R5, RZ ;  /* 0x00000005150c7210 */ /* 0x000fe20007f1e0ff */
[----:B------:R-:W-:Y:S01]  /*76a0*/  VIADD R18, R3, 0x13 ;  /* 0x0000001303127836 */ /* 0x000fe20000000000 */
[----:B------:R-:W-:Y:S01]  /*76b0*/  SHF.R.S32.HI R26, RZ, 0x1f, R19 ;  /* 0x0000001fff1a7819 */ /* 0x000fe20000011413 */
[----:B------:R1:W-:Y:S01]  /*76c0*/  @P6 STG.E.U8 desc[UR8][R22.64], R27 ;  /* 0x0000001b16006986 */ /* 0x0003e2000c101108 */
[C---:B------:R-:W-:Y:S01]  /*76d0*/  IADD3 R14, P3, R19.reuse, R6, RZ ;  /* 0x00000006130e7210 */ /* 0x040fe20007f7e0ff */
[----:B------:R-:W-:Y:S01]  /*76e0*/  IMAD.X R13, R24, 0x1, R7, P0 ;  /* 0x00000001180d7824 */ /* 0x000fe200000e0607 */
[----:B------:R-:W-:Y:S01]  /*76f0*/  ISETP.LT.AND P6, PT, R2, UR10, !P2 ;  /* 0x0000000a02007c0c */ /* 0x000fe2000d7c1270 */
[----:B------:R-:W-:Y:S01]  /*7700*/  VIADD R21, R19, UR6 ;  /* 0x0000000613157c36 */ /* 0x000fe20008000000 */
[----:B------:R-:W-:Y:S01]  /*7710*/  ISETP.GE.AND P0, PT, R18, UR11, PT ;  /* 0x0000000b12007c0c */ /* 0x000fe2000bf06270 */
[----:B------:R-:W-:Y:S01]  /*7720*/  VIADD R18, R3, 0x14 ;  /* 0x0000001403127836 */ /* 0x000fe20000000000 */
[----:B0-----:R-:W-:Y:S01]  /*7730*/  PRMT R25, R15, 0x7773, RZ ;  /* 0x000077730f197816 */ /* 0x001fe200000000ff */
[----:B------:R-:W-:Y:S01]  /*7740*/  IMAD.X R15, R26, 0x1, R0, P3 ;  /* 0x000000011a0f7824 */ /* 0x000fe200018e0600 */
[----:B------:R-:W-:-:S02]  /*7750*/  ISETP.LT.AND P3, PT, R4, UR10, !P2 ;  /* 0x0000000a04007c0c */ /* 0x000fc4000d761270 */
[----:B------:R-:W-:Y:S01]  /*7760*/  IADD3 R16, P2, R19, R5, RZ ;  /* 0x0000000513107210 */ /* 0x000fe20007f5e0ff */
[----:B------:R0:W-:Y:S01]  /*7770*/  @P5 STG.E.U8 desc[UR8][R12.64], R25 ;  /* 0x000000190c005986 */ /* 0x0001e2000c101108 */
[C---:B-1----:R-:W-:Y:S01]  /*7780*/  PRMT R27, R8.reuse, 0x7770, RZ ;  /* 0x00007770081b7816 */ /* 0x042fe200000000ff */
[C---:B------:R-:W-:Y:S01]  /*7790*/  VIADD R22, R21.reuse, UR6 ;  /* 0x0000000615167c36 */ /* 0x040fe20008000000 */
[----:B------:R-:W-:Y:S01]  /*77a0*/  PRMT R23, R8, 0x7771, RZ ;  /* 0x0000777108177816 */ /* 0x000fe200000000ff */
[----:B------:R-:W-:Y:S01]  /*77b0*/  IMAD.X R17, R26, 0x1, R7, P2 ;  /* 0x000000011a117824 */ /* 0x000fe200010e0607 */
[----:B------:R-:W-:Y:S01]  /*77c0*/  ISETP.LT.AND P5, PT, R2, UR10, !P1 ;  /* 0x0000000a02007c0c */ /* 0x000fe2000cfa1270 */
[----:B------:R-:W-:Y:S01]  /*77d0*/  @P6 STG.E.U8 desc[UR8][R14.64], R27 ;  /* 0x0000001b0e006986 */ /* 0x000fe2000c101108 */
[----:B------:R-:W-:Y:S02]  /*77e0*/  ISETP.GE.AND P2, PT, R18, UR11, PT ;  /* 0x0000000b12007c0c */ /* 0x000fe4000bf46270 */
[----:B------:R-:W-:Y:S01]  /*77f0*/  SHF.R.S32.HI R24, RZ, 0x1f, R21 ;  /* 0x0000001fff187819 */ /* 0x000fe20000011415 */
[----:B------:R1:W-:Y:S01]  /*7800*/  @P3 STG.E.U8 desc[UR8][R16.64], R23 ;  /* 0x0000001710003986 */ /* 0x0003e2000c101108 */
[----:B------:R-:W-:Y:S01]  /*7810*/  ISETP.LT.AND P3, PT, R4, UR4, !P1 ;  /* 0x0000000404007c0c */ /* 0x000fe2000cf61270 */
[----:B------:R-:W-:Y:S01]  /*7820*/  ULDC UR4, c[0x0][0x228] ;  /* 0x00008a0000047ab9 */ /* 0x000fe20000000800 */
[----:B------:R-:W-:-:S02]  /*7830*/  IADD3 R18, P6, R21, R6, RZ ;  /* 0x0000000615127210 */ /* 0x000fc40007fde0ff */
[-C--:B0-----:R-:W-:Y:S02]  /*7840*/  IADD3 R12, P1, R21, R5.reuse, RZ ;  /* 0x00000005150c7210 */ /* 0x081fe40007f3e0ff */
[----:B------:R-:W-:Y:S01]  /*7850*/  PRMT R25, R8, 0x7772, RZ ;  /* 0x0000777208197816 */ /* 0x000fe200000000ff */
[----:B------:R-:W-:Y:S01]  /*7860*/  IMAD.X R19, R24, 0x1, R0, P6 ;  /* 0x0000000118137824 */ /* 0x000fe200030e0600 */
[----:B------:R-:W-:Y:S01]  /*7870*/  ISETP.LT.AND P6, PT, R2, UR5, !P4 ;  /* 0x0000000502007c0c */ /* 0x000fe2000e7c1270 */
[--C-:B------:R-:W-:Y:S01]  /*7880*/  IMAD.X R13, R24, 0x1, R7.reuse, P1 ;  /* 0x00000001180d7824 */ /* 0x100fe200008e0607 */
[----:B------:R-:W-:Y:S01]  /*7890*/  ISETP.LT.AND P4, PT, R4, UR4, !P4 ;  /* 0x0000000404007c0c */ /* 0x000fe2000e781270 */
[----:B-1----:R-:W-:Y:S01]  /*78a0*/  VIADD R16, R3, 0x15 ;  /* 0x0000001503107836 */ /* 0x002fe20000000000 */
[----:B------:R-:W-:Y:S01]  /*78b0*/  PRMT R23, R8, 0x7773, RZ ;  /* 0x0000777308177816 */ /* 0x000fe200000000ff */
[----:B------:R0:W-:Y:S01]  /*78c0*/  @P5 STG.E.U8 desc[UR8][R18.64], R25 ;  /* 0x0000001912005986 */ /* 0x0001e2000c101108 */
[----:B------:R-:W-:Y:S01]  /*78d0*/  SHF.R.S32.HI R26, RZ, 0x1f, R22 ;  /* 0x0000001fff1a7819 */ /* 0x000fe20000011416 */
[----:B------:R-:W-:Y:S01]  /*78e0*/  ULDC UR5, c[0x0][0x228] ;  /* 0x00008a0000057ab9 */ /* 0x000fe20000000800 */
[----:B------:R-:W-:Y:S01]  /*78f0*/  IADD3 R14, P5, R22, R6, RZ ;  /* 0x00000006160e7210 */ /* 0x000fe20007fbe0ff */
[----:B------:R1:W-:Y:S01]  /*7900*/  @P3 STG.E.U8 desc[UR8][R12.64], R23 ;  /* 0x000000170c003986 */ /* 0x0003e2000c101108 */
[----:B------:R-:W-:Y:S01]  /*7910*/  ISETP.GE.AND P1, PT, R16, UR11, PT ;  /* 0x0000000b10007c0c */ /* 0x000fe2000bf26270 */
[----:B------:R-:W-:Y:S01]  /*7920*/  ULDC UR4, c[0x0][0x228] ;  /* 0x00008a0000047ab9 */ /* 0x000fe20000000800 */
[----:B------:R-:W-:Y:S01]  /*7930*/  IADD3 R16, P3, R22, R5, RZ ;  /* 0x0000000516107210 */ /* 0x000fe20007f7e0ff */
[----:B------:R-:W-:Y:S01]  /*7940*/  IMAD.X R15, R26, 0x1, R0, P5 ;  /* 0x000000011a0f7824 */ /* 0x000fe200028e0600 */
[----:B------:R-:W-:Y:S01]  /*7950*/  PRMT R21, R9, 0x7770, RZ ;  /* 0x0000777009157816 */ /* 0x000fe200000000ff */
[----:B------:R-:W-:Y:S01]  /*7960*/  VIADD R8, R3, 0x16 ;  /* 0x0000001603087836 */ /* 0x000fe20000000000 */
[----:B------:R-:W-:Y:S01]  /*7970*/  ISETP.LT.AND P5, PT, R2, UR5, !P0 ;  /* 0x0000000502007c0c */ /* 0x000fe2000c7a1270 */
[----:B0-----:R-:W-:Y:S01]  /*7980*/  VIADD R18, R22, UR6 ;  /* 0x0000000616127c36 */ /* 0x001fe20008000000 */
[----:B------:R-:W-:Y:S01]  /*7990*/  ULDC UR5, c[0x0][0x228] ;  /* 0x00008a0000057ab9 */ /* 0x000fe20000000800 */
[----:B------:R-:W-:Y:S01]  /*79a0*/  IMAD.X R17, R26, 0x1, R7, P3 ;  /* 0x000000011a117824 */ /* 0x000fe200018e0607 */
[----:B------:R0:W-:Y:S01]  /*79b0*/  @P6 STG.E.U8 desc[UR8][R14.64], R21 ;  /* 0x000000150e006986 */ /* 0x0001e2000c101108 */
[----:B-1----:R-:W-:-:S02]  /*79c0*/  PRMT R23, R9, 0x7771, RZ ;  /* 0x0000777109177816 */ /* 0x002fc400000000ff */
[----:B------:R-:W-:Y:S02]  /*79d0*/  SHF.R.S32.HI R19, RZ, 0x1f, R18 ;  /* 0x0000001fff137819 */ /* 0x000fe40000011412 */
[----:B------:R-:W-:Y:S01]  /*79e0*/  IADD3 R12, P6, R18, R6, RZ ;  /* 0x00000006120c7210 */ /* 0x000fe20007fde0ff */
[----:B------:R1:W-:Y:S01]  /*79f0*/  @P4 STG.E.U8 desc[UR8][R16.64], R23 ;  /* 0x0000001710004986 */ /* 0x0003e2000c101108 */
[----:B------:R-:W-:Y:S01]  /*7a00*/  ISETP.LT.AND P4, PT, R4, UR4, !P0 ;  /* 0x0000000404007c0c */ /* 0x000fe2000c781270 */
[----:B------:R-:W-:Y:S01]  /*7a10*/  ULDC UR4, c[0x0][0x228] ;  /* 0x00008a0000047ab9 */ /* 0x000fe20000000800 */
[----:B------:R-:W-:Y:S01]  /*7a20*/  ISETP.GE.AND P3, PT, R8, UR11, PT ;  /* 0x0000000b08007c0c */ /* 0x000fe2000bf66270 */
[----:B------:R-:W-:Y:S01]  /*7a30*/  IMAD.X R13, R19, 0x1, R0, P6 ;  /* 0x00000001130d7824 */ /* 0x000fe200030e0600 */
[----:B------:R-:W-:Y:S01]  /*7a40*/  PRMT R25, R10, 0x7771, RZ ;  /* 0x000077710a197816 */ /* 0x000fe200000000ff */
[----:B------:R-:W-:Y:S01]  /*7a50*/  VIADD R8, R3, 0x17 ;  /* 0x0000001703087836 */ /* 0x000fe20000000000 */
[C---:B0-----:R-:W-:Y:S01]  /*7a60*/  IADD3 R14, P0, R18.reuse, R5, RZ ;  /* 0x00000005120e7210 */ /* 0x041fe20007f1e0ff */
[----:B------:R-:W-:Y:S01]  /*7a70*/  VIADD R18, R18, UR6 ;  /* 0x0000000612127c36 */ /* 0x000fe20008000000 */
[----:B------:R-:W-:-:S03]  /*7a80*/  PRMT R21, R9, 0x7772, RZ ;  /* 0x0000777209157816 */ /* 0x000fc600000000ff */
[----:B------:R-:W-:Y:S01]  /*7a90*/  IMAD.X R15, R19, 0x1, R7, P0 ;  /* 0x00000001130f7824 */ /* 0x000fe200000e0607 */
[----:B------:R-:W-:Y:S01]  /*7aa0*/  PRMT R19, R9, 0x7773, RZ ;  /* 0x0000777309137816 */ /* 0x000fe200000000ff */
[----:B------:R0:W-:Y:S01]  /*7ab0*/  @P5 STG.E.U8 desc[UR8][R12.64], R21 ;  /* 0x000000150c005986 */ /* 0x0001e2000c101108 */
[----:B------:R-:W-:Y:S01]  /*7ac0*/  ISETP.LT.AND P5, PT, R2, UR4, !P2 ;  /* 0x0000000402007c0c */ /* 0x000fe2000d7a1270 */
[----:B------:R-:W-:Y:S01]  /*7ad0*/  ULDC UR4, c[0x0][0x228] ;  /* 0x00008a0000047ab9 */ /* 0x000fe20000000800 */
[----:B------:R-:W-:Y:S01]  /*7ae0*/  ISETP.GE.AND P0, PT, R8, UR11, PT ;  /* 0x0000000b08007c0c */ /* 0x000fe2000bf06270 */
[----:B------:R2:W-:Y:S01]  /*7af0*/  @P4 STG.E.U8 desc[UR8][R14.64], R19 ;  /* 0x000000130e004986 */ /* 0x0005e2000c101108 */
[----:B------:R-:W-:Y:S01]  /*7b00*/  SHF.R.S32.HI R22, RZ, 0x1f, R18 ;  /* 0x0000001fff167819 */ /* 0x000fe20000011412 */
[C---:B-1----:R-:W-:Y:S01]  /*7b10*/  VIADD R17, R18.reuse, UR6 ;  /* 0x0000000612117c36 */ /* 0x042fe20008000000 */
[----:B------:R-:W-:Y:S01]  /*7b20*/  IADD3 R8, P6, R18, R6, RZ ;  /* 0x0000000612087210 */ /* 0x000fe20007fde0ff */
[----:B------:R-:W-:Y:S01]  /*7b30*/  VIADD R16, R3, 0x18 ;  /* 0x0000001803107836 */ /* 0x000fe20000000000 */
[----:B------:R-:W-:Y:S01]  /*7b40*/  ISETP.LT.AND P4, PT, R4, UR4, !P2 ;  /* 0x0000000404007c0c */ /* 0x000fe2000d781270 */
[----:B------:R-:W-:Y:S01]  /*7b50*/  ULDC UR4, c[0x0][0x228] ;  /* 0x00008a0000047ab9 */ /* 0x000fe20000000800 */
[----:B------:R-:W-:Y:S01]  /*7b60*/  SHF.R.S32.HI R24, RZ, 0x1f, R17 ;  /* 0x0000001fff187819 */ /* 0x000fe20000011411 */
[----:B------:R-:W-:Y:S01]  /*7b70*/  IMAD.X R9, R22, 0x1, R0, P6 ;  /* 0x0000000116097824 */ /* 0x000fe200030e0600 */
[----:B0-----:R-:W-:-:S02]  /*7b80*/  PRMT R21, R10, 0x7770, RZ ;  /* 0x000077700a157816 */ /* 0x001fc400000000ff */
[-C--:B------:R-:W-:Y:S01]  /*7b90*/  IADD3 R12, P2, R18, R5.reuse, RZ ;  /* 0x00000005120c7210 */ /* 0x080fe20007f5e0ff */
[C---:B------:R-:W-:Y:S01]  /*7ba0*/  VIADD R18, R17.reuse, UR6 ;  /* 0x0000000611127c36 */ /* 0x040fe20008000000 */
[----:B------:R-:W-:Y:S01]  /*7bb0*/  ISETP.LT.AND P6, PT, R2, UR5, !P1 ;  /* 0x0000000502007c0c */ /* 0x000fe2000cfc1270 */
[----:B------:R0:W-:Y:S01]  /*7bc0*/  @P5 STG.E.U8 desc[UR8][R8.64], R21 ;  /* 0x0000001508005986 */ /* 0x0001e2000c101108 */
[CC--:B--2---:R-:W-:Y:S01]  /*7bd0*/  IADD3 R14, P5, R17.reuse, R6.reuse, RZ ;  /* 0x00000006110e7210 */ /* 0x0c4fe20007fbe0ff */
[--C-:B------:R-:W-:Y:S01]  /*7be0*/  IMAD.X R13, R22, 0x1, R7.reuse, P2 ;  /* 0x00000001160d7824 */ /* 0x100fe200010e0607 */
[----:B------:R-:W-:Y:S01]  /*7bf0*/  PRMT R19, R10, 0x7772, RZ ;  /* 0x000077720a137816 */ /* 0x000fe200000000ff */
[----:B------:R-:W1:Y:S01]  /*7c00*/  LDS.128 R20, [R20] ;  /* 0x0000000014147984 */ /* 0x000e620000000c00 */
[----:B------:R-:W-:Y:S01]  /*7c10*/  ULDC UR5, c[0x0][0x228] ;  /* 0x00008a0000057ab9 */ /* 0x000fe20000000800 */
[----:B------:R-:W-:Y:S01]  /*7c20*/  IMAD.X R15, R24, 0x1, R0, P5 ;  /* 0x00000001180f7824 */ /* 0x000fe200028e0600 */
[----:B------:R-:W-:Y:S01]  /*7c30*/  ISETP.LT.AND P5, PT, R2, UR5, !P3 ;  /* 0x0000000502007c0c */ /* 0x000fe2000dfa1270 */
[----:B------:R2:W-:Y:S01]  /*7c40*/  @P4 STG.E.U8 desc[UR8][R12.64], R25 ;  /* 0x000000190c004986 */ /* 0x0005e2000c101108 */
[----:B------:R-:W-:Y:S01]  /*7c50*/  ISETP.LT.AND P4, PT, R4, UR4, !P1 ;  /* 0x0000000404007c0c */ /* 0x000fe2000cf81270 */
[----:B------:R-:W-:Y:S01]  /*7c60*/  ULDC UR4, c[0x0][0x228] ;  /* 0x00008a0000047ab9 */ /* 0x000fe20000000800 */
[----:B------:R-:W-:Y:S01]  /*7c70*/  ISETP.GE.AND P2, PT, R16, UR11, PT ;  /* 0x0000000b10007c0c */ /* 0x000fe2000bf46270 */
[----:B------:R3:W-:Y:S01]  /*7c80*/  @P6 STG.E.U8 desc[UR8][R14.64], R19 ;  /* 0x000000130e006986 */ /* 0x0007e2000c101108 */
[----:B0-----:R-:W-:Y:S01]  /*7c90*/  IADD3 R8, P1, R17, R5, RZ ;  /* 0x0000000511087210 */ /* 0x001fe20007f3e0ff */
[----:B------:R-:W-:Y:S01]  /*7ca0*/  VIADD R16, R3, 0x19 ;  /* 0x0000001903107836 */ /* 0x000fe20000000000 */
[----:B------:R-:W-:Y:S01]  /*7cb0*/  SHF.R.S32.HI R17, RZ, 0x1f, R18 ;  /* 0x0000001fff117819 */ /* 0x000fe20000011412 */
[----:B------:R-:W-:Y:S01]  /*7cc0*/  ULDC UR5, c[0x0][0x228] ;  /* 0x00008a0000057ab9 */ /* 0x000fe20000000800 */
[----:B------:R-:W-:Y:S01]  /*7cd0*/  ISETP.LT.AND P3, PT, R4, UR4, !P3 ;  /* 0x0000000404007c0c */ /* 0x000fe2000df61270 */
[----:B------:R-:W-:Y:S01]  /*7ce0*/  IMAD.X R9, R24, 0x1, R7, P1 ;  /* 0x0000000118097824 */ /* 0x000fe200008e0607 */
[----:B------:R-:W-:Y:S01]  /*7cf0*/  ULDC UR4, c[0x0][0x228] ;  /* 0x00008a0000047ab9 */ /* 0x000fe20000000800 */
[----:B--2---:R-:W-:-:S02]  /*7d00*/  IADD3 R12, P6, R18, R6, RZ ;  /* 0x00000006120c7210 */ /* 0x004fc40007fde0ff */
[----:B------:R-:W-:Y:S01]  /*7d10*/  PRMT R25, R10, 0x7773, RZ ;  /* 0x000077730a197816 */ /* 0x000fe200000000ff */
[----:B------:R-:W-:Y:S01]  /*7d20*/  VIADD R10, R3, 0x1a ;  /* 0x0000001a030a7836 */ /* 0x000fe20000000000 */
[----:B---3--:R-:W-:Y:S01]  /*7d30*/  PRMT R19, R11, 0x7770, RZ ;  /* 0x000077700b137816 */ /* 0x008fe200000000ff */
[C---:B------:R-:W-:Y:S01]  /*7d40*/  IMAD.X R13, R17.reuse, 0x1, R0, P6 ;  /* 0x00000001110d7824 */ /* 0x040fe200030e0600 */
[----:B------:R-:W-:Y:S01]  /*7d50*/  ISETP.GE.AND P1, PT, R16, UR11, PT ;  /* 0x0000000b10007c0c */ /* 0x000fe2000bf26270 */
[----:B------:R0:W-:Y:S01]  /*7d60*/  @P4 STG.E.U8 desc[UR8][R8.64], R25 ;  /* 0x0000001908004986 */ /* 0x0001e2000c101108 */
[C---:B------:R-:W-:Y:S01]  /*7d70*/  IADD3 R14, P4, R18.reuse, R5, RZ ;  /* 0x00000005120e7210 */ /* 0x040fe20007f9e0ff */
[----:B------:R-:W-:Y:S02]  /*7d80*/  VIADD R18, R18, UR6 ;  /* 0x0000000612127c36 */ /* 0x000fe40008000000 */
[----:B------:R2:W-:Y:S01]  /*7d90*/  @P5 STG.E.U8 desc[UR8][R12.64], R19 ;  /* 0x000000130c005986 */ /* 0x0005e2000c101108 */
[----:B------:R-:W-:Y:S01]  /*7da0*/  ISETP.LT.AND P5, PT, R2, UR4, !P0 ;  /* 0x0000000402007c0c */ /* 0x000fe2000c7a1270 */
[----:B------:R-:W-:Y:S01]  /*7db0*/  IMAD.X R15, R17, 0x1, R7, P4 ;  /* 0x00000001110f7824 */ /* 0x000fe200020e0607 */
[----:B------:R-:W-:Y:S01]  /*7dc0*/  SHF.R.S32.HI R24, RZ, 0x1f, R18 ;  /* 0x0000001fff187819 */ /* 0x000fe20000011412 */
[----:B------:R-:W-:Y:S01]  /*7dd0*/  ULDC UR4, c[0x0][0x228] ;  /* 0x00008a0000047ab9 */ /* 0x000fe20000000800 */
[C---:B------:R-:W-:Y:S01]  /*7de0*/  PRMT R17, R11.reuse, 0x7771, RZ ;  /* 0x000077710b117816 */ /* 0x040fe200000000ff */
[----:B------:R-:W-:Y:S01]  /*7df0*/  VIADD R16, R18, UR6 ;  /* 0x0000000612107c36 */ /* 0x000fe20008000000 */
[----:B------:R-:W-:Y:S01]  /*7e00*/  ISETP.LT.AND P0, PT, R4, UR4, !P0 ;  /* 0x0000000404007c0c */ /* 0x000fe2000c701270 */
[----:B------:R-:W-:Y:S01]  /*7e10*/  ULDC UR4, c[0x0][0x228] ;  /* 0x00008a0000047ab9 */ /* 0x000fe20000000800 */
[----:B0-----:R-:W-:Y:S01]  /*7e20*/  IADD3 R8, P6, R18, R6, RZ ;  /* 0x0000000612087210 */ /* 0x001fe20007fde0ff */
[----:B------:R0:W-:Y:S01]  /*7e30*/  @P3 STG.E.U8 desc[UR8][R14.64], R17 ;  /* 0x000000110e003986 */ /* 0x0001e2000c101108 */
[----:B------:R-:W-:Y:S01]  /*7e40*/  ISETP.LT.AND P3, PT, R2, UR5, !P2 ;  /* 0x0000000502007c0c */ /* 0x000fe2000d761270 */
[----:B------:R-:W-:Y:S01]  /*7e50*/  ULDC UR5, c[0x0][0x228] ;  /* 0x00008a0000057ab9 */ /* 0x000fe20000000800 */
[----:B--2---:R-:W-:Y:S01]  /*7e60*/  PRMT R19, R11, 0x7772, RZ ;  /* 0x000077720b137816 */ /* 0x004fe200000000ff */
[----:B------:R-:W-:Y:S01]  /*7e70*/  IMAD.X R9, R24, 0x1, R0, P6 ;  /* 0x0000000118097824 */ /* 0x000fe200030e0600 */
[----:B------:R-:W-:-:S02]  /*7e80*/  ISETP.GE.AND P4, PT, R10, UR11, PT ;  /* 0x0000000b0a007c0c */ /* 0x000fc4000bf86270 */
[----:B------:R-:W-:Y:S02]  /*7e90*/  IADD3 R10, P6, R16, R6, RZ ;  /* 0x00000006100a7210 */ /* 0x000fe40007fde0ff */
[----:B------:R2:W-:Y:S01]  /*7ea0*/  @P5 STG.E.U8 desc[UR8][R8.64], R19 ;  /* 0x0000001308005986 */ /* 0x0005e2000c101108 */
[-C--:B------:R-:W-:Y:S02]  /*7eb0*/  IADD3 R12, P5, R18, R5.reuse, RZ ;  /* 0x00000005120c7210 */ /* 0x080fe40007fbe0ff */
[----:B------:R-:W-:Y:S01]  /*7ec0*/  SHF.R.S32.HI R18, RZ, 0x1f, R16 ;  /* 0x0000001fff127819 */ /* 0x000fe20000011410 */
[----:B0-----:R-:W-:Y:S01]  /*7ed0*/  VIADD R15, R16, UR6 ;  /* 0x00000006100f7c36 */ /* 0x001fe20008000000 */
[----:B------:R-:W-:Y:S01]  /*7ee0*/  PRMT R17, R11, 0x7773, RZ ;  /* 0x000077730b117816 */ /* 0x000fe200000000ff */
[----:B------:R-:W-:Y:S01]  /*7ef0*/  IMAD.X R13, R24, 0x1, R7, P5 ;  /* 0x00000001180d7824 */ /* 0x000fe200028e0607 */
[----:B-1----:R-:W-:Y:S01]  /*7f00*/  PRMT R25, R20, 0x7770, RZ ;  /* 0x0000777014197816 */ /* 0x002fe200000000ff */
[----:B------:R-:W-:Y:S01]  /*7f10*/  IMAD.X R11, R18, 0x1, R0, P6 ;  /* 0x00000001120b7824 */ /* 0x000fe200030e0600 */
[----:B------:R-:W-:Y:S01]  /*7f20*/  ISETP.LT.AND P2, PT, R4, UR4, !P2 ;  /* 0x0000000404007c0c */ /* 0x000fe2000d741270 */
[----:B------:R-:W-:Y:S01]  /*7f30*/  ULDC UR4, c[0x0][0x228] ;  /* 0x00008a0000047ab9 */ /* 0x000fe20000000800 */
[----:B------:R0:W-:Y:S01]  /*7f40*/  @P0 STG.E.U8 desc[UR8][R12.64], R17 ;  /* 0x000000110c000986 */ /* 0x0001e2000c101108 */
[----:B------:R-:W-:Y:S01]  /*7f50*/  ISETP.LT.AND P0, PT, R2, UR5, !P1 ;  /* 0x0000000502007c0c */ /* 0x000fe2000cf01270 */
[----:B------:R-:W-:Y:S01]  /*7f60*/  VIADD R14, R3, 0x1b ;  /* 0x0000001b030e7836 */ /* 0x000fe20000000000 */
[----:B--2---:R-:W-:Y:S01]  /*7f70*/  PRMT R19, R20, 0x7772, RZ ;  /* 0x0000777214137816 */ /* 0x004fe200000000ff */
[----:B------:R1:W-:Y:S01]  /*7f80*/  @P3 STG.E.U8 desc[UR8][R10.64], R25 ;  /* 0x000000190a003986 */ /* 0x0003e2000c101108 */
[----:B------:R-:W-:Y:S01]  /*7f90*/  IADD3 R8, P3, R16, R5, RZ ;  /* 0x0000000510087210 */ /* 0x000fe20007f7e0ff */
[----:B------:R-:W-:Y:S01]  /*7fa0*/  ULDC UR5, c[0x0][0x228] ;  /* 0x00008a0000057ab9 */ /* 0x000fe20000000800 */
[----:B------:R-:W-:-:S02]  /*7fb0*/  SHF.R.S32.HI R16, RZ, 0x1f, R15 ;  /* 0x0000001fff107819 */ /* 0x000fc4000001140f */
[----:B------:R-:W-:Y:S01]  /*7fc0*/  ISETP.LT.AND P1, PT, R4, UR4, !P1 ;  /* 0x0000000404007c0c */ /* 0x000fe2000cf21270 */
[----:B------:R-:W-:Y:S01]  /*7fd0*/  IMAD.X R9, R18, 0x1, R7, P3 ;  /* 0x0000000112097824 */ /* 0x000fe200018e0607 */
[----:B------:R-:W-:Y:S01]  /*7fe0*/  ULDC UR4, c[0x0][0x228] ;  /* 0x00008a0000047ab9 */ /* 0x000fe20000000800 */
[----:B0-----:R-:W-:Y:S02]  /*7ff0*/  IADD3 R12, P6, R15, R6, RZ ;  /* 0x000000060f0c7210 */ /* 0x001fe40007fde0ff */
[----:B------:R-:W-:Y:S01]  /*8000*/  ISETP.GE.AND P5, PT, R14, UR11, PT ;  /* 0x0000000b0e007c0c */ /* 0x000fe2000bfa6270 */
[C---:B------:R-:W-:Y:S01]  /*8010*/  VIADD R14, R3.reuse, 0x1c ;  /* 0x0000001c030e7836 */ /* 0x040fe20000000000 */
[----:B-1----:R-:W-:Y:S01]  /*8020*/  PRMT R25, R20, 0x7771, RZ ;  /* 0x0000777114197816 */ /* 0x002fe200000000ff */
[----:B------:R-:W-:Y:S01]  /*8030*/  IMAD.X R13, R16, 0x1, R0, P6 ;  /* 0x00000001100d7824 */ /* 0x000fe200030e0600 */
[----:B------:R-:W-:Y:S02]  /*8040*/  PRMT R17, R20, 0x7773, RZ ;  /* 0x0000777314117816 */ /* 0x000fe400000000ff */
[----:B------:R-:W-:Y:S01]  /*8050*/  ISETP.GE.AND P3, PT, R14, UR11, PT ;  /* 0x0000000b0e007c0c */ /* 0x000fe2000bf66270 */
[----:B------:R0:W-:Y:S01]  /*8060*/  @P2 STG.E.U8 desc[UR8][R8.64], R25 ;  /* 0x0000001908002986 */ /* 0x0001e2000c101108 */
[----:B------:R-:W-:Y:S01]  /*8070*/  ISETP.LT.AND P2, PT, R2, UR4, !P4 ;  /* 0x0000000402007c0c */ /* 0x000fe2000e741270 */
[----:B------:R-:W-:Y:S01]  /*8080*/  VIADD R14, R3, 0x1d ;  /* 0x0000001d030e7836 */ /* 0x000fe20000000000 */
[----:B------:R-:W-:Y:S01]  /*8090*/  ULDC UR4, c[0x0][0x228] ;  /* 0x00008a0000047ab9 */ /* 0x000fe20000000800 */
[----:B------:R1:W-:Y:S01]  /*80a0*/  @P0 STG.E.U8 desc[UR8][R12.64], R19 ;  /* 0x000000130c000986 */ /* 0x0003e2000c101108 */
[C---:B------:R-:W-:Y:S01]  /*80b0*/  IADD3 R10, P0, R15.reuse, R5, RZ ;  /* 0x000000050f0a7210 */ /* 0x040fe20007f1e0ff */
[----:B------:R-:W-:Y:S01]  /*80c0*/  VIADD R15, R15, UR6 ;  /* 0x000000060f0f7c36 */ /* 0x000fe20008000000 */
[----:B------:R-:W-:Y:S01]  /*80d0*/  ISETP.LT.AND P4, PT, R4, UR4, !P4 ;  /* 0x0000000404007c0c */ /* 0x000fe2000e781270 */
[----:B------:R-:W-:-:S02]  /*80e0*/  ULDC UR4, c[0x0][0x228] ;  /* 0x00008a0000047ab9 */ /* 0x000fc40000000800 */
[----:B------:R-:W-:Y:S01]  /*80f0*/  IMAD.X R11, R16, 0x1, R7, P0 ;  /* 0x00000001100b7824 */ /* 0x000fe200000e0607 */
[----:B------:R-:W-:Y:S01]  /*8100*/  SHF.R.S32.HI R18, RZ, 0x1f, R15 ;  /* 0x0000001fff127819 */ /* 0x000fe2000001140f */
[C---:B------:R-:W-:Y:S01]  /*8110*/  VIADD R16, R15.reuse, UR6 ;  /* 0x000000060f107c36 */ /* 0x040fe20008000000 */
[----:B0-----:R-:W-:Y:S02]  /*8120*/  IADD3 R8, P6, R15, R6, RZ ;  /* 0x000000060f087210 */ /* 0x001fe40007fde0ff */
[----:B------:R0:W-:Y:S01]  /*8130*/  @P1 STG.E.U8 desc[UR8][R10.64], R17 ;  /* 0x000000110a001986 */ /* 0x0001e2000c101108 */
[----:B-1----:R-:W-:Y:S02]  /*8140*/  PRMT R19, R21, 0x7770, RZ ;  /* 0x0000777015137816 */ /* 0x002fe400000000ff */
[----:B------:R-:W-:Y:S01]  /*8150*/  IMAD.X R9, R18, 0x1, R0, P6 ;  /* 0x0000000112097824 */ /* 0x000fe200030e0600 */
[----:B------:R-:W-:Y:S01]  /*8160*/  ISETP.LT.AND P6, PT, R2, UR5, !P5 ;  /* 0x0000000502007c0c */ /* 0x000fe2000efc1270 */
[----:B------:R-:W-:Y:S01]  /*8170*/  ULDC UR5, c[0x0][0x228] ;  /* 0x00008a0000057ab9 */ /* 0x000fe20000000800 */
[----:B------:R-:W-:Y:S01]  /*8180*/  ISETP.GE.AND P0, PT, R14, UR11, PT ;  /* 0x0000000b0e007c0c */ /* 0x000fe2000bf06270 */
[----:B------:R-:W-:Y:S01]  /*8190*/  VIADD R14, R3, 0x1e ;  /* 0x0000001e030e7836 */ /* 0x000fe20000000000 */
[----:B------:R1:W-:Y:S01]  /*81a0*/  @P2 STG.E.U8 desc[UR8][R8.64], R19 ;  /* 0x0000001308002986 */ /* 0x0003e2000c101108 */
[----:B------:R-:W-:Y:S01]  /*81b0*/  IADD3 R12, P1, R15, R5, RZ ;  /* 0x000000050f0c7210 */ /* 0x000fe20007f3e0ff */
[----:B------:R-:W-:Y:S01]  /*81c0*/  VIADD R3, R3, 0x1f ;  /* 0x0000001f03037836 */ /* 0x000fe20000000000 */
[----:B------:R-:W-:-:S02]  /*81d0*/  SHF.R.S32.HI R20, RZ, 0x1f, R16 ;  /* 0x0000001fff147819 */ /* 0x000fc40000011410 */
[-C--:B0-----:R-:W-:Y:S01]  /*81e0*/  IADD3 R10, P2, R16, R6.reuse, RZ ;  /* 0x00000006100a7210 */ /* 0x081fe20007f5e0ff */
[--C-:B------:R-:W-:Y:S01]  /*81f0*/  IMAD.X R13, R18, 0x1, R7.reuse, P1 ;  /* 0x00000001120d7824 */ /* 0x100fe200008e0607 */
[C---:B------:R-:W-:Y:S02]  /*8200*/  PRMT R17, R21.reuse, 0x7771, RZ ;  /* 0x0000777115117816 */ /* 0x040fe400000000ff */
[C---:B------:R-:W-:Y:S01]  /*8210*/  PRMT R15, R21.reuse, 0x7772, RZ ;  /* 0x00007772150f7816 */ /* 0x040fe200000000ff */
[----:B------:R-:W-:Y:S01]  /*8220*/  IMAD.X R11, R20, 0x1, R0, P2 ;  /* 0x00000001140b7824 */ /* 0x000fe200010e0600 */
[----:B------:R-:W-:Y:S01]  /*8230*/  ISETP.GE.AND P1, PT, R14, UR11, PT ;  /* 0x0000000b0e007c0c */ /* 0x000fe2000bf26270 */
[C---:B------:R-:W-:Y:S01]  /*8240*/  VIADD R14, R16.reuse, UR6 ;  /* 0x00000006100e7c36 */ /* 0x040fe20008000000 */
[----:B------:R0:W-:Y:S01]  /*8250*/  @P4 STG.E.U8 desc[UR8][R12.64], R17 ;  /* 0x000000110c004986 */ /* 0x0001e2000c101108 */
[----:B-1----:R-:W-:Y:S02]  /*8260*/  IADD3 R8, P4, R16, R5, RZ ;  /* 0x0000000510087210 */ /* 0x002fe40007f9e0ff */
[----:B------:R-:W-:Y:S01]  /*8270*/  ISETP.LT.AND P2, PT, R4, UR4, !P5 ;  /* 0x0000000404007c0c */ /* 0x000fe2000ef41270 */
[----:B------:R1:W-:Y:S01]  /*8280*/  @P6 STG.E.U8 desc[UR8][R10.64], R15 ;  /* 0x0000000f0a006986 */ /* 0x0003e2000c101108 */
[----:B------:R-:W-:Y:S01]  /*8290*/  SHF.R.S32.HI R16, RZ, 0x1f, R14 ;  /* 0x0000001fff107819 */ /* 0x000fe2000001140e */
[----:B------:R-:W-:Y:S01]  /*82a0*/  IMAD.X R9, R20, 0x1, R7, P4 ;  /* 0x0000000114097824 */ /* 0x000fe200020e0607 */
[----:B------:R-:W-:Y:S01]  /*82b0*/  ISETP.LT.AND P5, PT, R2, UR5, !P3 ;  /* 0x0000000502007c0c */ /* 0x000fe2000dfa1270 */
[----:B------:R-:W-:Y:S01]  /*82c0*/  ULDC UR4, c[0x0][0x228] ;  /* 0x00008a0000047ab9 */ /* 0x000fe20000000800 */
[----:B------:R-:W-:Y:S01]  /*82d0*/  ISETP.LT.AND P3, PT, R4, UR7, !P3 ;  /* 0x0000000704007c0c */ /* 0x000fe2000df61270 */
[----:B------:R-:W-:Y:S01]  /*82e0*/  ULDC UR5, c[0x0][0x228] ;  /* 0x00008a0000057ab9 */ /* 0x000fe20000000800 */
[----:B------:R-:W-:Y:S01]  /*82f0*/  PRMT R21, R21, 0x7773, RZ ;  /* 0x0000777315157816 */ /* 0x000fe200000000ff */
[----:B------:R-:W-:Y:S01]  /*8300*/  ULDC UR7, c[0x0][0x228] ;  /* 0x00008a0000077ab9 */ /* 0x000fe20000000800 */
[----:B0-----:R-:W-:-:S02]  /*8310*/  IADD3 R12, P6, R14, R6, RZ ;  /* 0x000000060e0c7210 */ /* 0x001fc40007fde0ff */
[----:B------:R-:W-:Y:S01]  /*8320*/  ISETP.GE.AND P4, PT, R3, UR11, PT ;  /* 0x0000000b03007c0c */ /* 0x000fe2000bf86270 */
[----:B------:R-:W-:Y:S01]  /*8330*/  VIADD R3, R14, UR6 ;  /* 0x000000060e037c36 */ /* 0x000fe20008000000 */
[----:B------:R-:W-:Y:S01]  /*8340*/  PRMT R19, R22, 0x7770, RZ ;  /* 0x0000777016137816 */ /* 0x000fe200000000ff */
[----:B------:R-:W-:Y:S01]  /*8350*/  IMAD.X R13, R16, 0x1, R0, P6 ;  /* 0x00000001100d7824 */ /* 0x000fe200030e0600 */
[----:B-1----:R-:W-:Y:S01]  /*8360*/  IADD3 R10, P6, R14, R5, RZ ;  /* 0x000000050e0a7210 */ /* 0x002fe20007fde0ff */
[----:B------:R0:W-:Y:S01]  /*8370*/  @P2 STG.E.U8 desc[UR8][R8.64], R21 ;  /* 0x0000001508002986 */ /* 0x0001e2000c101108 */
[----:B------:R-:W-:Y:S02]  /*8380*/  PRMT R17, R22, 0x7771, RZ ;  /* 0x0000777116117816 */ /* 0x000fe400000000ff */
[----:B------:R-:W-:Y:S01]  /*8390*/  SHF.R.S32.HI R18, RZ, 0x1f, R3 ;  /* 0x0000001fff127819 */ /* 0x000fe20000011403 */
[----:B------:R-:W-:Y:S01]  /*83a0*/  IMAD.X R11, R16, 0x1, R7, P6 ;  /* 0x00000001100b7824 */ /* 0x000fe200030e0607 */
[----:B------:R1:W-:Y:S01]  /*83b0*/  @P5 STG.E.U8 desc[UR8][R12.64], R19 ;  /* 0x000000130c005986 */ /* 0x0003e2000c101108 */
[C---:B------:R-:W-:Y:S01]  /*83c0*/  VIADD R16, R3.reuse, UR6 ;  /* 0x0000000603107c36 */ /* 0x040fe20008000000 */
[----:B------:R-:W-:-:S02]  /*83d0*/  IADD3 R14, P2, R3, R6, RZ ;  /* 0x00000006030e7210 */ /* 0x000fc40007f5e0ff */
[----:B------:R2:W-:Y:S01]  /*83e0*/  @P3 STG.E.U8 desc[UR8][R10.64], R17 ;  /* 0x000000110a003986 */ /* 0x0005e2000c101108 */
[----:B------:R-:W-:Y:S01]  /*83f0*/  ISETP.LT.AND P6, PT, R2, UR4, !P0 ;  /* 0x0000000402007c0c */ /* 0x000fe2000c7c1270 */
[----:B------:R-:W-:Y:S01]  /*8400*/  ULDC UR4, c[0x0][0x228] ;  /* 0x00008a0000047ab9 */ /* 0x000fe20000000800 */
[-C--:B0-----:R-:W-:Y:S01]  /*8410*/  IADD3 R8, P3, R3, R5.reuse, RZ ;  /* 0x0000000503087210 */ /* 0x081fe20007f7e0ff */
[----:B------:R-:W-:Y:S01]  /*8420*/  VIADD R3, R16, UR6 ;  /* 0x0000000610037c36 */ /* 0x000fe20008000000 */
[----:B------:R-:W-:Y:S01]  /*8430*/  ISETP.LT.AND P0, PT, R4, UR4, !P0 ;  /* 0x0000000404007c0c */ /* 0x000fe2000c701270 */
[C---:B------:R-:W-:Y:S01]  /*8440*/  IMAD.X R15, R18.reuse, 0x1, R0, P2 ;  /* 0x00000001120f7824 */ /* 0x040fe200010e0600 */
[----:B------:R-:W-:Y:S01]  /*8450*/  ULDC UR4, c[0x0][0x228] ;  /* 0x00008a0000047ab9 */ /* 0x000fe20000000800 */
[----:B-1----:R-:W-:Y:S01]  /*8460*/  SHF.R.S32.HI R13, RZ, 0x1f, R16 ;  /* 0x0000001fff0d7819 */ /* 0x002fe20000011410 */
[----:B------:R-:W-:Y:S01]  /*8470*/  IMAD.X R9, R18, 0x1, R7, P3 ;  /* 0x0000000112097824 */ /* 0x000fe200018e0607 */
[----:B------:R-:W-:-:S02]  /*8480*/  IADD3 R12, P3, R16, R5, RZ ;  /* 0x00000005100c7210 */ /* 0x000fc40007f7e0ff */
[-C--:B--2---:R-:W-:Y:S02]  /*8490*/  IADD3 R10, P5, R16, R6.reuse, RZ ;  /* 0x00000006100a7210 */ /* 0x084fe40007fbe0ff */
[----:B------:R-:W-:Y:S02]  /*84a0*/  SHF.R.S32.HI R18, RZ, 0x1f, R3 ;  /* 0x0000001fff127819 */ /* 0x000fe40000011403 */
[----:B------:R-:W-:Y:S01]  /*84b0*/  IADD3 R16, P2, R3, R6, RZ ;  /* 0x0000000603107210 */ /* 0x000fe20007f5e0ff */
[C-C-:B------:R-:W-:Y:S01]  /*84c0*/  IMAD.X R11, R13.reuse, 0x1, R0.reuse, P5 ;  /* 0x000000010d0b7824 */ /* 0x140fe200028e0600 */
[C---:B------:R-:W-:Y:S01]  /*84d0*/  ISETP.LT.AND P5, PT, R2.reuse, UR5, !P1 ;  /* 0x0000000502007c0c */ /* 0x040fe2000cfa1270 */
[----:B------:R-:W-:Y:S01]  /*84e0*/  IMAD.X R13, R13, 0x1, R7, P3 ;  /* 0x000000010d0d7824 */ /* 0x000fe200018e0607 */
[----:B------:R-:W-:Y:S01]  /*84f0*/  ULDC UR5, c[0x0][0x228] ;  /* 0x00008a0000057ab9 */ /* 0x000fe20000000800 */
[----:B------:R-:W-:Y:S01]  /*8500*/  ISETP.LT.AND P3, PT, R2, UR7, !P4 ;  /* 0x0000000702007c0c */ /* 0x000fe2000e761270 */
[----:B------:R-:W-:Y:S01]  /*8510*/  IMAD.X R17, R18, 0x1, R0, P2 ;  /* 0x0000000112117824 */ /* 0x000fe200010e0600 */
[----:B------:R-:W-:-:S02]  /*8520*/  IADD3 R2, P2, R3, R5, RZ ;  /* 0x0000000503027210 */ /* 0x000fc40007f5e0ff */
[C---:B------:R-:W-:Y:S02]  /*8530*/  ISETP.LT.AND P1, PT, R4.reuse, UR5, !P1 ;  /* 0x0000000504007c0c */ /* 0x040fe4000cf21270 */
[----:B------:R-:W-:Y:S01]  /*8540*/  ISETP.LT.AND P4, PT, R4, UR4, !P4 ;  /* 0x0000000404007c0c */ /* 0x000fe2000e781270 */
[----:B------:R-:W-:Y:S01]  /*8550*/  IMAD.X R3, R18, 0x1, R7, P2 ;  /* 0x0000000112037824 */ /* 0x000fe200010e0607 */
[C---:B------:R-:W-:Y:S02]  /*8560*/  PRMT R25, R22.reuse, 0x7772, RZ ;  /* 0x0000777216197816 */ /* 0x040fe400000000ff */
[----:B------:R-:W-:Y:S02]  /*8570*/  PRMT R21, R22, 0x7773, RZ ;  /* 0x0000777316157816 */ /* 0x000fe400000000ff */
[C---:B------:R-:W-:Y:S01]  /*8580*/  PRMT R5, R23.reuse, 0x7773, RZ ;  /* 0x0000777317057816 */ /* 0x040fe200000000ff */
[----:B------:R0:W-:Y:S01]  /*8590*/  @P6 STG.E.U8 desc[UR8][R14.64], R25 ;  /* 0x000000190e006986 */ /* 0x0001e2000c101108 */
[----:B------:R-:W-:-:S02]  /*85a0*/  PRMT R7, R23, 0x7772, RZ ;  /* 0x0000777217077816 */ /* 0x000fc400000000ff */
[C---:B------:R-:W-:Y:S01]  /*85b0*/  PRMT R19, R23.reuse, 0x7771, RZ ;  /* 0x0000777117137816 */ /* 0x040fe200000000ff */
[----:B------:R0:W-:Y:S01]  /*85c0*/  @P0 STG.E.U8 desc[UR8][R8.64], R21 ;  /* 0x0000001508000986 */ /* 0x0001e2000c101108 */
[----:B------:R-:W-:-:S05]  /*85d0*/  PRMT R23, R23, 0x7770, RZ ;  /* 0x0000777017177816 */ /* 0x000fca00000000ff */
[----:B------:R0:W-:Y:S04]  /*85e0*/  @P5 STG.E.U8 desc[UR8][R10.64], R23 ;  /* 0x000000170a005986 */ /* 0x0001e8000c101108 */
[----:B------:R0:W-:Y:S04]  /*85f0*/  @P1 STG.E.U8 desc[UR8][R12.64], R19 ;  /* 0x000000130c001986 */ /* 0x0001e8000c101108 */
[----:B------:R0:W-:Y:S01]  /*8600*/  @P3 STG.E.U8 desc[UR8][R16.64], R7 ;  /* 0x0000000710003986 */ /* 0x0001e2000c101108 */
[----:B------:R-:W-:Y:S05]  /*8610*/  @!P4 EXIT ;  /* 0x000000000000c94d */ /* 0x000fea0003800000 */
[----:B------:R-:W-:Y:S01]  /*8620*/  STG.E.U8 desc[UR8][R2.64], R5 ;  /* 0x0000000502007986 */ /* 0x000fe2000c101108 */
[----:B------:R-:W-:Y:S05]  /*8630*/  EXIT ;  /* 0x000000000000794d */ /* 0x000fea0003800000 */
.L_x_3:
[----:B------:R-:W-:-:S00]  /*8640*/  BRA `(.L_x_3) ;  /* 0xfffffffc00fc7947 */ /* 0x000fc0000383ffff */
[----:B------:R-:W-:-:S00]  /*8650*/  NOP ;  /* 0x0000000000007918 */ /* 0x000fc00000000000 */
        /* <DEDUP_REMOVED lines=10> */
.L_x_4:


//--------------------- .nv.shared.matmul_kernel  --------------------------
	.section	.nv.shared.matmul_kernel,"aw",@nobits
	.sectionflags	@""
	.align	16
	.zero		1024


//--------------------- .nv.shared.reserved.0     --------------------------
	.section	.nv.shared.reserved.0,"aw",@nobits
	.weak		__nv_reservedSMEM_offset_0_alias
	.size		__nv_reservedSMEM_offset_0_alias, 0, 0
	.other		__nv_reservedSMEM_offset_0_alias,@"STO_CUDA_RESERVED_SHARED STV_DEFAULT"
__nv_reservedSMEM_offset_0_alias:
	.zero		0


//--------------------- .nv.constant0.matmul_kernel --------------------------
	.section	.nv.constant0.matmul_kernel,"a",@progbits
	.sectionflags	@""
	.align	4
.nv.constant0.matmul_kernel:
	.zero		608


//--------------------- SYMBOLS --------------------------

	.type		.nv.reservedSmem.offset0,@object
	.size		.nv.reservedSmem.offset0,0x4
